def matmul_kernel(
    a_ptr,
    b_ptr,
    c_ptr,
    M,
    N,
    K,
    stride_am,
    stride_ak,
    stride_bk,
    stride_bn,
    stride_cm,
    stride_cn,
    BLOCK_M: tl.constexpr,
    BLOCK_N: tl.constexpr,
    BLOCK_K: tl.constexpr,
    GROUP_M: tl.constexpr,
):
    pid = tl.program_id(axis=0)
    num_pid_m = tl.cdiv(M, BLOCK_M)
    num_pid_n = tl.cdiv(N, BLOCK_N)
    num_pid_in_group = GROUP_M * num_pid_n
    group_id = pid // num_pid_in_group
    first_pid_m = group_id * GROUP_M
    group_size_m = min(num_pid_m - first_pid_m, GROUP_M)
    pid_m = first_pid_m + ((pid % num_pid_in_group) % group_size_m)
    pid_n = (pid % num_pid_in_group) // group_size_m

    offs_am = (pid_m * BLOCK_M + tl.arange(0, BLOCK_M)) % M
    offs_bn = (pid_n * BLOCK_N + tl.arange(0, BLOCK_N)) % N
    offs_k = tl.arange(0, BLOCK_K)
    a_ptrs = a_ptr + offs_am[:, None] * stride_am + offs_k[None, :] * stride_ak
    b_ptrs = b_ptr + offs_k[:, None] * stride_bk + offs_bn[None, :] * stride_bn

    acc = tl.zeros((BLOCK_M, BLOCK_N), dtype=tl.float32)
    for kk in range(0, tl.cdiv(K, BLOCK_K)):
        a = tl.load(a_ptrs, mask=offs_k[None, :] < K - kk * BLOCK_K, other=0.0)
        b = tl.load(b_ptrs, mask=offs_k[:, None] < K - kk * BLOCK_K, other=0.0)
        acc = tl.dot(a, b, acc)
        a_ptrs += BLOCK_K * stride_ak
        b_ptrs += BLOCK_K * stride_bk

    c = acc.to(c_ptr.dtype.element_ty)
    offs_cm = pid_m * BLOCK_M + tl.arange(0, BLOCK_M)
    offs_cn = pid_n * BLOCK_N + tl.arange(0, BLOCK_N)
    c_ptrs = c_ptr + offs_cm[:, None] * stride_cm + offs_cn[None, :] * stride_cn
    mask = (offs_cm[:, None] < M) & (offs_cn[None, :] < N)
    tl.store(c_ptrs, c, mask=mask)

# config = {"BLOCK_K": 32, "BLOCK_M": 512, "BLOCK_N": 128, "GROUP_M": 8, "arch": "sm_100", "dtype": "bf16", "num_ctas": 2, "num_stages": 3, "num_warps": 4}
# arch = sm_100


// ===== COMPILED SASS (sm_100a) =====

	.target	sm_100a

	.elftype	@"ET_EXEC"


//--------------------- .note.nv.tkinfo           --------------------------
	.section	.note.nv.tkinfo,"",@"SHT_NOTE"
	.sectionflags	@"SHF_NOTE_NV_TKINFO"
	.tkinfo
        /*0018*/ 	.word	0x00000081
        /*0030*/ 	.string	""
        /*0030*/ 	.string	"ptxas-blackwell"
        /*0030*/ 	.string	"Cuda compilation tools, release 12.9, V12.9.86"
        /*0030*/ 	.string	"Build cuda_12.9.r12.9/compiler.36037853_0"
        /*0030*/ 	.string	"-v  -suppress-debug-info  -lineinfo  -arch sm_100a "



//--------------------- .note.nv.cuver            --------------------------
	.section	.note.nv.cuver,"",@"SHT_NOTE"
	.sectionflags	@"SHF_NOTE_NV_CUVER"
        /*0018*/ 	.short	0x0001
        /*001a*/ 	.short	0x0064
        /*001c*/ 	.short	0x0001
        /*001e*/ 	.short	0x0000
        /*0020*/ 	.short	0x0001
        /*0022*/ 	.short	0x0000


//--------------------- .nv.info                  --------------------------
	.section	.nv.info,"",@"SHT_CUDA_INFO"
	.align	4


	//----- nvinfo : EIATTR_REGCOUNT
	.align		4
        /*0000*/ 	.byte	0x04, 0x2f
        /*0002*/ 	.short	(.L_6 - .L_5)
	.align		4
.L_5:
        /*0004*/ 	.word	index@(matmul_kernel)
        /*0008*/ 	.word	0x000000ff


	//----- nvinfo : EIATTR_FRAME_SIZE
	.align		4
.L_6:
        /*000c*/ 	.byte	0x04, 0x11
        /*000e*/ 	.short	(.L_8 - .L_7)
	.align		4
.L_7:
        /*0010*/ 	.word	index@($__internal_2_$__cuda_sm10x_tcgen05_guardrail_trap_unallocated_columns_being_dealloced)
        /*0014*/ 	.word	0x00000008


	//----- nvinfo : EIATTR_FRAME_SIZE
	.align		4
.L_8:
        /*0018*/ 	.byte	0x04, 0x11
        /*001a*/ 	.short	(.L_10 - .L_9)
	.align		4
.L_9:
        /*001c*/ 	.word	index@($__internal_1_$__cuda_sm10x_tcgen05_guardrail_trap_phase_invalid_during_alloc)
        /*0020*/ 	.word	0x00000008


	//----- nvinfo : EIATTR_FRAME_SIZE
	.align		4
.L_10:
        /*0024*/ 	.byte	0x04, 0x11
        /*0026*/ 	.short	(.L_12 - .L_11)
	.align		4
.L_11:
        /*0028*/ 	.word	index@($__internal_0_$__cuda_sm10x_tcgen05_guardrail_trap_col_being_dealloced_not_returned_by_alloc)
        /*002c*/ 	.word	0x00000008


	//----- nvinfo : EIATTR_FRAME_SIZE
	.align		4
.L_12:
        /*0030*/ 	.byte	0x04, 0x11
        /*0032*/ 	.short	(.L_14 - .L_13)
	.align		4
.L_13:
        /*0034*/ 	.word	index@(matmul_kernel)
        /*0038*/ 	.word	0x00000008


	//----- nvinfo : EIATTR_MIN_STACK_SIZE
	.align		4
.L_14:
        /*003c*/ 	.byte	0x04, 0x12
        /*003e*/ 	.short	(.L_16 - .L_15)
	.align		4
.L_15:
        /*0040*/ 	.word	index@(matmul_kernel)
        /*0044*/ 	.word	0x00000008
.L_16:


//--------------------- .nv.info.matmul_kernel    --------------------------
	.section	.nv.info.matmul_kernel,"",@"SHT_CUDA_INFO"
	.sectionflags	@""
	.align	4


	//----- nvinfo : EIATTR_CUDA_API_VERSION
	.align		4
        /*0000*/ 	.byte	0x04, 0x37
        /*0002*/ 	.short	(.L_18 - .L_17)
.L_17:
        /*0004*/ 	.word	0x00000081


	//----- nvinfo : EIATTR_KPARAM_INFO
	.align		4
.L_18:
        /*0008*/ 	.byte	0x04, 0x17
        /*000a*/ 	.short	(.L_20 - .L_19)
.L_19:
        /*000c*/ 	.word	0x00000000
        /*0010*/ 	.short	0x000d
        /*0012*/ 	.short	0x0048
        /*0014*/ 	.byte	0x00, 0xf4, 0x21, 0x00


	//----- nvinfo : EIATTR_KPARAM_INFO
	.align		4
.L_20:
        /*0018*/ 	.byte	0x04, 0x17
        /*001a*/ 	.short	(.L_22 - .L_21)
.L_21:
        /*001c*/ 	.word	0x00000000
        /*0020*/ 	.short	0x000c
        /*0022*/ 	.short	0x0040
        /*0024*/ 	.byte	0x00, 0xf4, 0x21, 0x00


	//----- nvinfo : EIATTR_KPARAM_INFO
	.align		4
.L_22:
        /*0028*/ 	.byte	0x04, 0x17
        /*002a*/ 	.short	(.L_24 - .L_23)
.L_23:
        /*002c*/ 	.word	0x00000000
        /*0030*/ 	.short	0x000b
        /*0032*/ 	.short	0x0038
        /*0034*/ 	.byte	0x00, 0xf0, 0x11, 0x00


	//----- nvinfo : EIATTR_KPARAM_INFO
	.align		4
.L_24:
        /*0038*/ 	.byte	0x04, 0x17
        /*003a*/ 	.short	(.L_26 - .L_25)
.L_25:
        /*003c*/ 	.word	0x00000000
        /*0040*/ 	.short	0x000a
        /*0042*/ 	.short	0x0034
        /*0044*/ 	.byte	0x00, 0xf0, 0x11, 0x00


	//----- nvinfo : EIATTR_KPARAM_INFO
	.align		4
.L_26:
        /*0048*/ 	.byte	0x04, 0x17
        /*004a*/ 	.short	(.L_28 - .L_27)
.L_27:
        /*004c*/ 	.word	0x00000000
        /*0050*/ 	.short	0x0009
        /*0052*/ 	.short	0x0030
        /*0054*/ 	.byte	0x00, 0xf0, 0x11, 0x00


	//----- nvinfo : EIATTR_KPARAM_INFO
	.align		4
.L_28:
        /*0058*/ 	.byte	0x04, 0x17
        /*005a*/ 	.short	(.L_30 - .L_29)
.L_29:
        /*005c*/ 	.word	0x00000000
        /*0060*/ 	.short	0x0008
        /*0062*/ 	.short	0x002c
        /*0064*/ 	.byte	0x00, 0xf0, 0x11, 0x00


	//----- nvinfo : EIATTR_KPARAM_INFO
	.align		4
.L_30:
        /*0068*/ 	.byte	0x04, 0x17
        /*006a*/ 	.short	(.L_32 - .L_31)
.L_31:
        /*006c*/ 	.word	0x00000000
        /*0070*/ 	.short	0x0007
        /*0072*/ 	.short	0x0028
        /*0074*/ 	.byte	0x00, 0xf0, 0x11, 0x00


	//----- nvinfo : EIATTR_KPARAM_INFO
	.align		4
.L_32:
        /*0078*/ 	.byte	0x04, 0x17
        /*007a*/ 	.short	(.L_34 - .L_33)
.L_33:
        /*007c*/ 	.word	0x00000000
        /*0080*/ 	.short	0x0006
        /*0082*/ 	.short	0x0024
        /*0084*/ 	.byte	0x00, 0xf0, 0x11, 0x00


	//----- nvinfo : EIATTR_KPARAM_INFO
	.align		4
.L_34:
        /*0088*/ 	.byte	0x04, 0x17
        /*008a*/ 	.short	(.L_36 - .L_35)
.L_35:
        /*008c*/ 	.word	0x00000000
        /*0090*/ 	.short	0x0005
        /*0092*/ 	.short	0x0020
        /*0094*/ 	.byte	0x00, 0xf0, 0x11, 0x00


	//----- nvinfo : EIATTR_KPARAM_INFO
	.align		4
.L_36:
        /*0098*/ 	.byte	0x04, 0x17
        /*009a*/ 	.short	(.L_38 - .L_37)
.L_37:
        /*009c*/ 	.word	0x00000000
        /*00a0*/ 	.short	0x0004
        /*00a2*/ 	.short	0x001c
        /*00a4*/ 	.byte	0x00, 0xf0, 0x11, 0x00


	//----- nvinfo : EIATTR_KPARAM_INFO
	.align		4
.L_38:
        /*00a8*/ 	.byte	0x04, 0x17
        /*00aa*/ 	.short	(.L_40 - .L_39)
.L_39:
        /*00ac*/ 	.word	0x00000000
        /*00b0*/ 	.short	0x0003
        /*00b2*/ 	.short	0x0018
        /*00b4*/ 	.byte	0x00, 0xf0, 0x11, 0x00


	//----- nvinfo : EIATTR_KPARAM_INFO
	.align		4
.L_40:
        /*00b8*/ 	.byte	0x04, 0x17
        /*00ba*/ 	.short	(.L_42 - .L_41)
.L_41:
        /*00bc*/ 	.word	0x00000000
        /*00c0*/ 	.short	0x0002
        /*00c2*/ 	.short	0x0010
        /*00c4*/ 	.byte	0x00, 0xf4, 0x21, 0x00


	//----- nvinfo : EIATTR_KPARAM_INFO
	.align		4
.L_42:
        /*00c8*/ 	.byte	0x04, 0x17
        /*00ca*/ 	.short	(.L_44 - .L_43)
.L_43:
        /*00cc*/ 	.word	0x00000000
        /*00d0*/ 	.short	0x0001
        /*00d2*/ 	.short	0x0008
        /*00d4*/ 	.byte	0x00, 0xf4, 0x21, 0x00


	//----- nvinfo : EIATTR_KPARAM_INFO
	.align		4
.L_44:
        /*00d8*/ 	.byte	0x04, 0x17
        /*00da*/ 	.short	(.L_46 - .L_45)
.L_45:
        /*00dc*/ 	.word	0x00000000
        /*00e0*/ 	.short	0x0000
        /*00e2*/ 	.short	0x0000
        /*00e4*/ 	.byte	0x00, 0xf4, 0x21, 0x00


	//----- nvinfo : EIATTR_EXPLICIT_CLUSTER
	.align		4
.L_46:
        /*00e8*/ 	.byte	0x01, 0x3e
	.zero		2


	//----- nvinfo : EIATTR_CTA_PER_CLUSTER
	.align		4
        /*00ec*/ 	.byte	0x04, 0x3d
        /*00ee*/ 	.short	(.L_48 - .L_47)
.L_47:
        /*00f0*/ 	.word	0x00000002
        /*00f4*/ 	.word	0x00000001
        /*00f8*/ 	.word	0x00000001


	//----- nvinfo : EIATTR_AT_ENTRY_FRAGMENTS
	.align		4
.L_48:
        /*00fc*/ 	.byte	0x04, 0x4f
        /*00fe*/ 	.short	(.L_50 - .L_49)


	//   ....[0]....
.L_49:
        /*0100*/ 	.word	0x00000004


	//   ....[1]....
        /*0104*/ 	.word	0x00000005


	//----- nvinfo : EIATTR_RESERVED_SMEM_USED
	.align		4
.L_50:
        /*0108*/ 	.byte	0x01, 0x41
	.zero		2


	//----- nvinfo : EIATTR_SPARSE_MMA_MASK
	.align		4
        /*010c*/ 	.byte	0x03, 0x50
        /*010e*/ 	.short	0x0000


	//----- nvinfo : EIATTR_TCGEN05_2CTA_USED
	.align		4
        /*0110*/ 	.byte	0x01, 0x52
	.zero		2


	//----- nvinfo : EIATTR_MAXREG_COUNT
	.align		4
        /*0114*/ 	.byte	0x03, 0x1b
        /*0116*/ 	.short	0x00ff


	//----- nvinfo : EIATTR_NUM_BARRIERS
	.align		4
        /*0118*/ 	.byte	0x02, 0x4c
        /*011a*/ 	.byte	0x01
	.zero		1


	//----- nvinfo : EIATTR_ANNOTATIONS
	.align		4
        /*011c*/ 	.byte	0x04, 0x55
        /*011e*/ 	.short	(.L_52 - .L_51)


	//   ....[0]....
.L_51:
        /*0120*/ 	.word	0x00000001
        /*0124*/ 	.byte	0x50, 0x5f, 0x00, 0x00, 0x01, 0x00, 0x00, 0x00, 0x80, 0x5f, 0x00, 0x00, 0x01, 0x00, 0x00, 0x00
        /*0134*/ 	.byte	0xa0, 0x66, 0x00, 0x00, 0x01, 0x00, 0x00, 0x00, 0xe0, 0x66, 0x00, 0x00


	//----- nvinfo : EIATTR_INT_WARP_WIDE_INSTR_OFFSETS
	.align		4
.L_52:
        /*0140*/ 	.byte	0x04, 0x31
        /*0142*/ 	.short	(.L_54 - .L_53)


	//   ....[0]....
.L_53:
        /*0144*/ 	.word	0x00002150


	//   ....[1]....
        /*0148*/ 	.word	0x00002190


	//   ....[2]....
        /*014c*/ 	.word	0x00003680


	//   ....[3]....
        /*0150*/ 	.word	0x0000d310


	//   ....[4]....
        /*0154*/ 	.word	0x0000d360


	//----- nvinfo : EIATTR_COOP_GROUP_MASK_REGIDS
	.align		4
.L_54:
        /*0158*/ 	.byte	0x04, 0x29
        /*015a*/ 	.short	(.L_56 - .L_55)


	//   ....[0]....
.L_55:
        /*015c*/ 	.word	0xffffffff


	//   ....[1]....
        /*0160*/ 	.word	0xffffffff


	//   ....[2]....
        /*0164*/ 	.word	0xffffffff


	//   ....[3]....
        /*0168*/ 	.word	0xffffffff


	//----- nvinfo : EIATTR_COOP_GROUP_INSTR_OFFSETS
	.align		4
.L_56:
        /*016c*/ 	.byte	0x04, 0x28
        /*016e*/ 	.short	(.L_58 - .L_57)


	//   ....[0]....
.L_57:
        /*0170*/ 	.word	0x00000080


	//   ....[1]....
        /*0174*/ 	.word	0x00000680


	//   ....[2]....
        /*0178*/ 	.word	0x0000d1a0


	//   ....[3]....
        /*017c*/ 	.word	0x0000d410


	//----- nvinfo : EIATTR_VRC_CTA_INIT_COUNT
	.align		4
.L_58:
        /*0180*/ 	.byte	0x02, 0x4a
        /*0182*/ 	.byte	0x80
	.zero		1


	//----- nvinfo : EIATTR_MBARRIER_INSTR_OFFSETS
	.align		4
        /*0184*/ 	.byte	0x04, 0x39
        /*0186*/ 	.short	(.L_60 - .L_59)


	//   ....[0]....
.L_59:
        /*0188*/ 	.word	0x00000300
        /*018c*/ 	.word	0x00000007
        /*0190*/ 	.word	0x00000000
        /*0194*/ 	.short	0x010a
        /*0196*/ 	.byte	0xff
	.zero		1


	//   ....[1]....
        /*0198*/ 	.word	0x00000320
        /*019c*/ 	.word	0x00000007
        /*01a0*/ 	.word	0x00000000
        /*01a4*/ 	.short	0x010a
        /*01a6*/ 	.byte	0xff
	.zero		1


	//   ....[2]....
        /*01a8*/ 	.word	0x000004f0
        /*01ac*/ 	.word	0x00000009
        /*01b0*/ 	.word	0x00000000
        /*01b4*/ 	.short	0x010a
        /*01b6*/ 	.byte	0xff
	.zero		1


	//   ....[3]....
        /*01b8*/ 	.word	0x00000510
        /*01bc*/ 	.word	0x00000009
        /*01c0*/ 	.word	0x00000000
        /*01c4*/ 	.short	0x010a
        /*01c6*/ 	.byte	0xff
	.zero		1


	//   ....[4]....
        /*01c8*/ 	.word	0x00000600
        /*01cc*/ 	.word	0x00000005
        /*01d0*/ 	.word	0x00000000
        /*01d4*/ 	.short	0x0101
        /*01d6*/ 	.byte	0xff
	.zero		1


	//   ....[5]....
        /*01d8*/ 	.word	0x00002360
        /*01dc*/ 	.word	0x000000ff
        /*01e0*/ 	.word	0x00000000
        /*01e4*/ 	.short	0x0100
        /*01e6*/ 	.byte	0x0a
	.zero		1


	//   ....[6]....
        /*01e8*/ 	.word	0x000036f0
        /*01ec*/ 	.word	0x000000ff
        /*01f0*/ 	.word	0x0000a008
        /*01f4*/ 	.short	0x0100
        /*01f6*/ 	.byte	0x08
	.zero		1


	//   ....[7]....
        /*01f8*/ 	.word	0x000044b0
        /*01fc*/ 	.word	0x000000ff
        /*0200*/ 	.word	0x00000000
        /*0204*/ 	.short	0x010a
        /*0206*/ 	.byte	0x0a
	.zero		1


	//   ....[8]....
        /*0208*/ 	.word	0x00005dc0
        /*020c*/ 	.word	0x000000ff
        /*0210*/ 	.word	0x00000000
        /*0214*/ 	.short	0x010a
        /*0216*/ 	.byte	0x0a
	.zero		1


	//   ....[9]....
        /*0218*/ 	.word	0x00005e50
        /*021c*/ 	.word	0x000000ff
        /*0220*/ 	.word	0x0000a000
        /*0224*/ 	.short	0x0108
        /*0226*/ 	.byte	0x08
	.zero		1


	//   ....[10]....
        /*0228*/ 	.word	0x00005f10
        /*022c*/ 	.word	0x000000ff
        /*0230*/ 	.word	0x0000a008
        /*0234*/ 	.short	0x0108
        /*0236*/ 	.byte	0x08
	.zero		1


	//   ....[11]....
        /*0238*/ 	.word	0x0000d440
        /*023c*/ 	.word	0x00000007
        /*0240*/ 	.word	0x00000000
        /*0244*/ 	.short	0x010a
        /*0246*/ 	.byte	0xff
	.zero		1


	//   ....[12]....
        /*0248*/ 	.word	0x0000d4a0
        /*024c*/ 	.word	0x00000009
        /*0250*/ 	.word	0x00000000
        /*0254*/ 	.short	0x010a
        /*0256*/ 	.byte	0xff
	.zero		1


	//   ....[13]....
        /*0258*/ 	.word	0x0000d4f0
        /*025c*/ 	.word	0x000000ff
        /*0260*/ 	.word	0x00000000
        /*0264*/ 	.short	0x010a
        /*0266*/ 	.byte	0x0a
	.zero		1


	//   ....[14]....
        /*0268*/ 	.word	0x0000d520
        /*026c*/ 	.word	0x000000ff
        /*0270*/ 	.word	0x00000000
        /*0274*/ 	.short	0x010a
        /*0276*/ 	.byte	0x0a
	.zero		1


	//----- nvinfo : EIATTR_NUM_MBARRIERS
	.align		4
.L_60:
        /*0278*/ 	.byte	0x03, 0x38
        /*027a*/ 	.short	0x0002


	//----- nvinfo : EIATTR_EXIT_INSTR_OFFSETS
	.align		4
        /*027c*/ 	.byte	0x04, 0x1c
        /*027e*/ 	.short	(.L_62 - .L_61)


	//   ....[0]....
.L_61:
        /*0280*/ 	.word	0x0000d420


	//----- nvinfo : EIATTR_REQNTID
	.align		4
.L_62:
        /*0284*/ 	.byte	0x04, 0x10
        /*0286*/ 	.short	(.L_64 - .L_63)
.L_63:
        /*0288*/ 	.word	0x00000080
        /*028c*/ 	.word	0x00000001
        /*0290*/ 	.word	0x00000001


	//----- nvinfo : EIATTR_CRS_STACK_SIZE
	.align		4
.L_64:
        /*0294*/ 	.byte	0x04, 0x1e
        /*0296*/ 	.short	(.L_66 - .L_65)
.L_65:
        /*0298*/ 	.word	0x00000000


	//----- nvinfo : EIATTR_CBANK_PARAM_SIZE
	.align		4
.L_66:
        /*029c*/ 	.byte	0x03, 0x19
        /*029e*/ 	.short	0x0050


	//----- nvinfo : EIATTR_PARAM_CBANK
	.align		4
        /*02a0*/ 	.byte	0x04, 0x0a
        /*02a2*/ 	.short	(.L_68 - .L_67)
	.align		4
.L_67:
        /*02a4*/ 	.word	index@(.nv.constant0.matmul_kernel)
        /*02a8*/ 	.short	0x0380
        /*02aa*/ 	.short	0x0050


	//----- nvinfo : EIATTR_SW_WAR
	.align		4
.L_68:
        /*02ac*/ 	.byte	0x04, 0x36
        /*02ae*/ 	.short	(.L_70 - .L_69)
.L_69:
        /*02b0*/ 	.word	0x00000008
.L_70:


//--------------------- .nv.compat                --------------------------
	.section	.nv.compat,"",@"SHT_CUDA_COMPAT_INFO"
	.align	4
        /*0000*/ 	.byte	0x02, 0x02, 0x02, 0x00, 0x02, 0x05, 0x05, 0x00, 0x02, 0x03, 0x00, 0x00, 0x02, 0x06, 0x01, 0x00


//--------------------- .nv.callgraph             --------------------------
	.section	.nv.callgraph,"",@"SHT_CUDA_CALLGRAPH"
	.align	4
	.sectionentsize	8
	.align		4
        /*0000*/ 	.word	0x00000000
	.align		4
        /*0004*/ 	.word	0xffffffff
	.align		4
        /*0008*/ 	.word	0x00000000
	.align		4
        /*000c*/ 	.word	0xfffffffe
	.align		4
        /*0010*/ 	.word	0x00000000
	.align		4
        /*0014*/ 	.word	0xfffffffd
	.align		4
        /*0018*/ 	.word	0x00000000
	.align		4
        /*001c*/ 	.word	0xfffffffc


//--------------------- .text.matmul_kernel       --------------------------
	.section	.text.matmul_kernel,"ax",@progbits
	.align	128
        .global         matmul_kernel
        .type           matmul_kernel,@function
        .size           matmul_kernel,(.L_x_28 - matmul_kernel)
        .other          matmul_kernel,@"STO_CUDA_ENTRY STV_DEFAULT"
matmul_kernel:
.text.matmul_kernel:
[----:B------:R-:W0:Y:S01]  /*0000*/  LDC R1, c[0x0][0x37c] ;  /* 0x0000df00ff017b82 */ /* 0x000e220000000800 */
[----:B------:R-:W1:Y:S01]  /*0010*/  S2R R167, SR_TID.X ;  /* 0x0000000000a77919 */ /* 0x000e620000002100 */
[----:B0-----:R-:W-:Y:S01]  /*0020*/  VIADD R1, R1, 0xfffffff8 ;  /* 0xfffffff801017836 */ /* 0x001fe20000000000 */
[----:B------:R-:W0:Y:S01]  /*0030*/  LDCU.64 UR20, c[0x0][0x358] ;  /* 0x00006b00ff1477ac */ /* 0x000e220008000a00 */
[----:B-1----:R-:W-:-:S13]  /*0040*/  ISETP.GE.U32.AND P0, PT, R167, 0x20, PT ;  /* 0x00000020a700780c */ /* 0x002fda0003f06070 */
[----:B------:R-:W-:Y:S02]  /*0050*/  VOTEU.ANY UP0, P0 ;  /* 0x0000000000ff7886 */ /* 0x000fe40000000100 */
[----:B------:R-:W-:Y:S05]  /*0060*/  BRA.U UP0, `(.L_x_0) ;  /* 0x0000000500887547 */ /* 0x000fea000b800000 */
[----:B------:R-:W1:Y:S01]  /*0070*/  S2R R11, SR_CgaCtaId ;  /* 0x00000000000b7919 */ /* 0x000e620000008800 */
[----:B------:R-:W-:Y:S01]  /*0080*/  NOP ;  /* 0x0000000000007918 */ /* 0x000fe20000000000 */
[----:B------:R-:W-:-:S04]  /*0090*/  MOV R0, 0x40 ;  /* 0x0000004000007802 */ /* 0x000fc80000000f00 */
[----:B-1----:R-:W-:Y:S02]  /*00a0*/  LEA R2, R11, R0, 0x18 ;  /* 0x000000000b027211 */ /* 0x002fe400078ec0ff */
[----:B------:R-:W-:-:S04]  /*00b0*/  MOV R0, 0x400 ;  /* 0x0000040000007802 */ /* 0x000fc80000000f00 */
[----:B------:R-:W1:Y:S01]  /*00c0*/  LDS.U8 R2, [R2] ;  /* 0x0000000002027984 */ /* 0x000e620000000000 */
[----:B------:R-:W-:Y:S02]  /*00d0*/  LEA R0, R11, R0, 0x18 ;  /* 0x000000000b007211 */ /* 0x000fe400078ec0ff */
[----:B-1----:R-:W-:-:S13]  /*00e0*/  ISETP.NE.AND P0, PT, R2, RZ, PT ;  /* 0x000000ff0200720c */ /* 0x002fda0003f05270 */
[----:B------:R-:W-:Y:S05]  /*00f0*/  @P0 BRA `(.L_x_1) ;  /* 0x00000004004c0947 */ /* 0x000fea0003800000 */
[C---:B------:R-:W-:Y:S02]  /*0100*/  LOP3.LUT R2, R11.reuse, 0x1, RZ, 0xc0, !PT ;  /* 0x000000010b027812 */ /* 0x040fe400078ec0ff */
[----:B------:R-:W-:Y:S02]  /*0110*/  LOP3.LUT R5, R11, 0x1, RZ, 0x3c, !PT ;  /* 0x000000010b057812 */ /* 0x000fe400078e3cff */
[----:B------:R-:W-:-:S13]  /*0120*/  ISETP.NE.U32.AND P0, PT, R2, 0x1, PT ;  /* 0x000000010200780c */ /* 0x000fda0003f05070 */
[----:B------:R-:W-:Y:S05]  /*0130*/  @!P0 BRA `(.L_x_2) ;  /* 0x0000000000c08947 */ /* 0x000fea0003800000 */
[----:B------:R-:W-:Y:S01]  /*0140*/  ELECT P1, URZ, PT ;  /* 0x0000000000ff782f */ /* 0x000fe20003820000 */
[----:B------:R-:W-:-:S12]  /*0150*/  BSSY B0, `(.L_x_2) ;  /* 0x000002e000007945 */ /* 0x000fd80003800000 */
[----:B------:R-:W-:Y:S05]  /*0160*/  @!P1 BRA `(.L_x_3) ;  /* 0x0000000000b09947 */ /* 0x000fea0003800000 */
[----:B------:R-:W-:-:S05]  /*0170*/  UMOV UR4, 0x8 ;  /* 0x0000000800047882 */ /* 0x000fca0000000000 */
[----:B------:R-:W-:Y:S04]  /*0180*/  DEPBAR.LE SB1, 0x36 ;  /* 0x00009d800000791a */ /* 0x000fe80000000000 */
[----:B------:R-:W1:Y:S02]  /*0190*/  UTCATOMSWS.2CTA.FIND_AND_SET.ALIGN UP1, UR4, UR4 ;  /* 0x00000004000475e3 */ /* 0x000e640008220800 */
[----:B-1----:R-:W-:Y:S01]  /*01a0*/  PLOP3.LUT P1, PT, PT, PT, UP1, 0x80, 0x8 ;  /* 0x000000000008781c */ /* 0x002fe20003f2f018 */
[----:B------:R-:W-:-:S03]  /*01b0*/  IMAD.U32 R4, RZ, RZ, UR4 ;  /* 0x00000004ff047e24 */ /* 0x000fc6000f8e00ff */
[----:B------:R-:W-:-:S04]  /*01c0*/  SEL R2, RZ, 0xffffffff, !P1 ;  /* 0xffffffffff027807 */ /* 0x000fc80004800000 */
[----:B------:R-:W-:-:S13]  /*01d0*/  ISETP.NE.AND P1, PT, R2, RZ, PT ;  /* 0x000000ff0200720c */ /* 0x000fda0003f25270 */
[----:B------:R-:W-:Y:S05]  /*01e0*/  @P1 BRA `(.L_x_4) ;  /* 0x0000000000241947 */ /* 0x000fea0003800000 */
.L_x_5:
[----:B------:R-:W-:Y:S05]  /*01f0*/  NANOSLEEP 0x64 ;  /* 0x000000640000795d */ /* 0x000fea0003800000 */
[----:B------:R-:W-:-:S05]  /*0200*/  UMOV UR4, 0x8 ;  /* 0x0000000800047882 */ /* 0x000fca0000000000 */
[----:B------:R-:W-:Y:S04]  /*0210*/  DEPBAR.LE SB1, 0x36 ;  /* 0x00009d800000791a */ /* 0x000fe80000000000 */
[----:B------:R-:W1:Y:S02]  /*0220*/  UTCATOMSWS.2CTA.FIND_AND_SET.ALIGN UP1, UR4, UR4 ;  /* 0x00000004000475e3 */ /* 0x000e640008220800 */
[----:B-1----:R-:W-:Y:S01]  /*0230*/  PLOP3.LUT P1, PT, PT, PT, UP1, 0x80, 0x8 ;  /* 0x000000000008781c */ /* 0x002fe20003f2f018 */
[----:B------:R-:W-:-:S03]  /*0240*/  IMAD.U32 R4, RZ, RZ, UR4 ;  /* 0x00000004ff047e24 */ /* 0x000fc6000f8e00ff */
[----:B------:R-:W-:-:S04]  /*0250*/  SEL R2, RZ, 0xffffffff, !P1 ;  /* 0xffffffffff027807 */ /* 0x000fc80004800000 */
[----:B------:R-:W-:-:S13]  /*0260*/  ISETP.NE.AND P1, PT, R2, RZ, PT ;  /* 0x000000ff0200720c */ /* 0x000fda0003f25270 */
[----:B------:R-:W-:Y:S05]  /*0270*/  @!P1 BRA `(.L_x_5) ;  /* 0xfffffffc00dc9947 */ /* 0x000fea000383ffff */
.L_x_4:
[----:B------:R-:W-:Y:S01]  /*0280*/  MOV R2, 0x60 ;  /* 0x0000006000027802 */ /* 0x000fe20000000f00 */
[----:B------:R-:W-:Y:S01]  /*0290*/  IMAD.MOV.U32 R10, RZ, RZ, 0x4 ;  /* 0x00000004ff0a7424 */ /* 0x000fe200078e00ff */
[----:B------:R-:W-:Y:S01]  /*02a0*/  MOV R3, 0x58 ;  /* 0x0000005800037802 */ /* 0x000fe20000000f00 */
[----:B------:R-:W-:Y:S01]  /*02b0*/  IMAD.MOV.U32 R13, RZ, RZ, 0xff ;  /* 0x000000ffff0d7424 */ /* 0x000fe200078e00ff */
[C---:B------:R-:W-:Y:S02]  /*02c0*/  LEA R6, R11.reuse, R2, 0x18 ;  /* 0x000000020b067211 */ /* 0x040fe400078ec0ff */
[----:B------:R-:W-:-:S03]  /*02d0*/  LEA R7, R11, R3, 0x18 ;  /* 0x000000030b077211 */ /* 0x000fc600078ec0ff */
[----:B------:R-:W1:Y:S02]  /*02e0*/  LDS R2, [R6] ;  /* 0x0000000006027984 */ /* 0x000e640000000800 */
[----:B-1----:R-:W-:-:S04]  /*02f0*/  IMAD.U32 R2, R2, -0x80000000, RZ ;  /* 0x8000000002027824 */ /* 0x002fc800078e00ff */
[----:B------:R-:W1:Y:S02]  /*0300*/  SYNCS.PHASECHK.TRANS64.TRYWAIT P1, [R7+URZ], R2 ;  /* 0x00000002070075a7 */ /* 0x000e6400080211ff */
[----:B-1----:R-:W-:Y:S05]  /*0310*/  @P1 BRA `(.L_x_6) ;  /* 0x0000000000081947 */ /* 0x002fea0003800000 */
[----:B------:R-:W1:Y:S02]  /*0320*/  SYNCS.PHASECHK.TRANS64.TRYWAIT P1, [R7+URZ], R2 ;  /* 0x00000002070075a7 */ /* 0x000e6400080211ff */
[----:B-1----:R-:W-:Y:S05]  /*0330*/  @!P1 BRA `(.L_x_7) ;  /* 0x000000d0003c9947 */ /* 0x002fea0003800000 */
.L_x_6:
[C---:B------:R-:W-:Y:S01]  /*0340*/  PRMT R9, R5.reuse, 0x654, R7 ;  /* 0x0000065405097816 */ /* 0x040fe20000000007 */
[C---:B-1----:R-:W-:Y:S01]  /*0350*/  IMAD.SHL.U32 R3, R4.reuse, 0x20, RZ ;  /* 0x0000002004037824 */ /* 0x042fe200078e00ff */
[----:B------:R-:W-:Y:S01]  /*0360*/  PRMT R8, R5, 0x654, R0 ;  /* 0x0000065405087816 */ /* 0x000fe20000000000 */
[----:B------:R-:W-:Y:S01]  /*0370*/  IMAD.MOV.U32 R12, RZ, RZ, 0x1 ;  /* 0x00000001ff0c7424 */ /* 0x000fe200078e00ff */
[----:B------:R1:W-:Y:S01]  /*0380*/  SYNCS.ARRIVE.TRANS64.RED RZ, [R9+URZ], R10 ;  /* 0x0000000a09ff79a7 */ /* 0x0003e200080004ff */
[----:B------:R-:W-:Y:S01]  /*0390*/  VIADD R7, R4, 0x10 ;  /* 0x0000001004077836 */ /* 0x000fe20000000000 */
[----:B------:R2:W-:Y:S01]  /*03a0*/  STS [R0], R3 ;  /* 0x0000000300007388 */ /* 0x0005e20000000800 */
[----:B------:R-:W-:-:S03]  /*03b0*/  SHF.L.U32 R2, R13, R4, RZ ;  /* 0x000000040d027219 */ /* 0x000fc600000006ff */
[----:B------:R-:W-:Y:S01]  /*03c0*/  SHF.L.U32 R7, R12, R7, RZ ;  /* 0x000000070c077219 */ /* 0x000fe200000006ff */
[----:B------:R2:W-:Y:S01]  /*03d0*/  STAS [R8.64], R4 ;  /* 0x0000000408007dbd */ /* 0x0005e2000c0008ff */
[----:B-1----:R-:W-:Y:S02]  /*03e0*/  MOV R10, 0x50 ;  /* 0x00000050000a7802 */ /* 0x002fe40000000f00 */
[----:B------:R-:W-:Y:S02]  /*03f0*/  LOP3.LUT R2, R7, R2, RZ, 0xfc, !PT ;  /* 0x0000000207027212 */ /* 0x000fe400078efcff */
[----:B------:R-:W-:-:S05]  /*0400*/  LEA R7, R11, R10, 0x18 ;  /* 0x0000000a0b077211 */ /* 0x000fca00078ec0ff */
[----:B------:R2:W-:Y:S04]  /*0410*/  ATOMS.OR RZ, [R7], R2 ;  /* 0x0000000207ff738c */ /* 0x0005e80003000000 */
[----:B------:R2:W-:Y:S02]  /*0420*/  ATOMS.XOR RZ, [R6], R12 ;  /* 0x0000000c06ff738c */ /* 0x0005e40003800000 */
.L_x_3:
[----:B0-----:R-:W-:Y:S05]  /*0430*/  BSYNC B0 ;  /* 0x0000000000007941 */ /* 0x001fea0003800000 */
.L_x_2:
[----:B------:R-:W-:Y:S05]  /*0440*/  @P0 BRA `(.L_x_8) ;  /* 0x0000000000880947 */ /* 0x000fea0003800000 */
[----:B------:R-:W-:Y:S05]  /*0450*/  WARPSYNC.ALL ;  /* 0x0000000000007948 */ /* 0x000fea0003800000 */
[----:B------:R-:W-:Y:S01]  /*0460*/  NOP ;  /* 0x0000000000007918 */ /* 0x000fe20000000000 */
[----:B------:R-:W-:-:S13]  /*0470*/  ELECT P0, URZ, PT ;  /* 0x0000000000ff782f */ /* 0x000fda0003800000 */
[----:B------:R-:W-:Y:S05]  /*0480*/  @!P0 BRA `(.L_x_8) ;  /* 0x0000000000788947 */ /* 0x000fea0003800000 */
[----:B--2---:R-:W-:Y:S02]  /*0490*/  MOV R2, 0x60 ;  /* 0x0000006000027802 */ /* 0x004fe40000000f00 */
[----:B------:R-:W-:Y:S02]  /*04a0*/  MOV R4, 0x58 ;  /* 0x0000005800047802 */ /* 0x000fe40000000f00 */
        /* <DEDUP_REMOVED lines=8> */
.L_x_9:
[----:B------:R-:W2:Y:S01]  /*0530*/  LDS R2, [R0] ;  /* 0x0000000000027984 */ /* 0x000ea20000000800 */
[----:B------:R-:W-:Y:S01]  /*0540*/  IMAD.MOV.U32 R7, RZ, RZ, 0xff ;  /* 0x000000ffff077424 */ /* 0x000fe200078e00ff */
[----:B------:R-:W-:Y:S01]  /*0550*/  PRMT R5, R5, 0x654, R9 ;  /* 0x0000065405057816 */ /* 0x000fe20000000009 */
[----:B------:R-:W-:Y:S02]  /*0560*/  IMAD.MOV.U32 R13, RZ, RZ, 0x1 ;  /* 0x00000001ff0d7424 */ /* 0x000fe400078e00ff */
[C---:B-12---:R-:W-:Y:S02]  /*0570*/  IMAD.SHL.U32 R3, R2.reuse, 0x20, RZ ;  /* 0x0000002002037824 */ /* 0x046fe400078e00ff */
[----:B------:R-:W-:Y:S01]  /*0580*/  VIADD R4, R2, 0x10 ;  /* 0x0000001002047836 */ /* 0x000fe20000000000 */
[----:B------:R-:W-:Y:S02]  /*0590*/  SHF.L.U32 R2, R7, R2, RZ ;  /* 0x0000000207027219 */ /* 0x000fe400000006ff */
[----:B------:R1:W-:Y:S02]  /*05a0*/  STS [R0], R3 ;  /* 0x0000000300007388 */ /* 0x0003e40000000800 */
[----:B------:R-:W-:-:S02]  /*05b0*/  SHF.L.U32 R7, R13, R4, RZ ;  /* 0x000000040d077219 */ /* 0x000fc400000006ff */
[----:B------:R-:W-:Y:S02]  /*05c0*/  MOV R4, 0x50 ;  /* 0x0000005000047802 */ /* 0x000fe40000000f00 */
[----:B------:R-:W-:Y:S02]  /*05d0*/  LOP3.LUT R2, R7, R2, RZ, 0xfc, !PT ;  /* 0x0000000207027212 */ /* 0x000fe400078efcff */
[----:B------:R-:W-:-:S05]  /*05e0*/  LEA R11, R11, R4, 0x18 ;  /* 0x000000040b0b7211 */ /* 0x000fca00078ec0ff */
[----:B------:R1:W-:Y:S01]  /*05f0*/  ATOMS.OR RZ, [R11], R2 ;  /* 0x000000020bff738c */ /* 0x0003e20003000000 */
[----:B------:R1:W-:Y:S03]  /*0600*/  SYNCS.ARRIVE.TRANS64.RED.A1T0 RZ, [R5+URZ], RZ ;  /* 0x000000ff05ff79a7 */ /* 0x0003e600081004ff */
[----:B------:R1:W-:Y:S01]  /*0610*/  ATOMS.XOR RZ, [R6], R13 ;  /* 0x0000000d06ff738c */ /* 0x0003e20003800000 */
[----:B------:R-:W-:Y:S05]  /*0620*/  BRA `(.L_x_8) ;  /* 0x0000000000107947 */ /* 0x000fea0003800000 */
.L_x_1:
[----:B------:R-:W-:Y:S01]  /*0630*/  IMAD.MOV.U32 R3, RZ, RZ, -0x1 ;  /* 0xffffffffff037424 */ /* 0x000fe200078e00ff */
[----:B------:R-:W-:-:S04]  /*0640*/  MOV R2, 0x670 ;  /* 0x0000067000027802 */ /* 0x000fc80000000f00 */
[----:B------:R1:W-:Y:S03]  /*0650*/  STS [R0], R3 ;  /* 0x0000000300007388 */ /* 0x0003e60000000800 */
[----:B01----:R-:W-:Y:S05]  /*0660*/  CALL.REL.NOINC `($__internal_1_$__cuda_sm10x_tcgen05_guardrail_trap_phase_invalid_during_alloc) ;  /* 0x000000cc00c47944 */ /* 0x003fea0003c00000 */
.L_x_8:
[----:B------:R-:W-:Y:S05]  /*0670*/  WARPSYNC.ALL ;  /* 0x0000000000007948 */ /* 0x000fea0003800000 */
[----:B------:R-:W-:Y:S01]  /*0680*/  NOP ;  /* 0x0000000000007918 */ /* 0x000fe20000000000 */
.L_x_0:
[----:B-12---:R-:W1:Y:S08]  /*0690*/  LDC.64 R2, c[0x0][0x398] ;  /* 0x0000e600ff027b82 */ /* 0x006e700000000a00 */
[----:B------:R-:W2:Y:S02]  /*06a0*/  S2UR UR5, SR_CgaSize ;  /* 0x00000000000579c3 */ /* 0x000ea40000008a00 */
[----:B--2---:R-:W-:-:S12]  /*06b0*/  UIMAD UR5, UR5, -0xa0, URZ ;  /* 0xffffff60050578a4 */ /* 0x004fd8000f8e02ff */
[----:B------:R-:W2:Y:S01]  /*06c0*/  LDCU UR5, c[0x0][UR5+0x2b0] ;  /* 0x00005600050577ac */ /* 0x000ea20008000800 */
[C---:B------:R-:W-:Y:S02]  /*06d0*/  LOP3.LUT R198, R167.reuse, 0x7f, RZ, 0xc0, !PT ;  /* 0x0000007fa7c67812 */ /* 0x040fe400078ec0ff */
[----:B------:R-:W-:Y:S01]  /*06e0*/  LOP3.LUT R165, R167, 0x40, RZ, 0xc0, !PT ;  /* 0x00000040a7a57812 */ /* 0x000fe200078ec0ff */
[----:B------:R-:W-:Y:S01]  /*06f0*/  UMOV UR8, 0x400 ;  /* 0x0000040000087882 */ /* 0x000fe20000000000 */
[----:B------:R-:W3:Y:S01]  /*0700*/  LDCU.128 UR12, c[0x0][0x380] ;  /* 0x00007000ff0c77ac */ /* 0x000ee20008000c00 */
[----:B------:R-:W4:Y:S01]  /*0710*/  S2UR UR4, SR_CTAID.X ;  /* 0x00000000000479c3 */ /* 0x000f220000002500 */
[----:B-1----:R-:W-:Y:S01]  /*0720*/  VIADD R0, R3, 0x7f ;  /* 0x0000007f03007836 */ /* 0x002fe20000000000 */
[----:B------:R-:W-:Y:S02]  /*0730*/  IABS R26, R3 ;  /* 0x00000003001a7213 */ /* 0x000fe40000000000 */
[----:B------:R-:W-:-:S02]  /*0740*/  IABS R23, R2 ;  /* 0x0000000200177213 */ /* 0x000fc40000000000 */
[----:B------:R-:W-:Y:S02]  /*0750*/  SHF.R.S32.HI R5, RZ, 0x1f, R0 ;  /* 0x0000001fff057819 */ /* 0x000fe40000011400 */
[----:B----4-:R-:W-:Y:S01]  /*0760*/  I2FP.F32.U32 R7, UR4 ;  /* 0x0000000400077c45 */ /* 0x010fe20008201000 */
[----:B------:R-:W1:Y:S01]  /*0770*/  S2UR UR4, SR_CgaCtaId ;  /* 0x00000000000479c3 */ /* 0x000e620000008800 */
[----:B------:R-:W-:-:S03]  /*0780*/  LEA.HI R5, R5, R0, RZ, 0x7 ;  /* 0x0000000005057211 */ /* 0x000fc600078f38ff */
[----:B--2---:R-:W-:Y:S01]  /*0790*/  FMUL R7, R7, UR5 ;  /* 0x0000000507077c20 */ /* 0x004fe20008400000 */
[----:B------:R-:W-:-:S05]  /*07a0*/  SHF.R.S32.HI R5, RZ, 0x7, R5 ;  /* 0x00000007ff057819 */ /* 0x000fca0000011405 */
[----:B------:R-:W-:Y:S01]  /*07b0*/  IMAD.SHL.U32 R6, R5, 0x8, RZ ;  /* 0x0000000805067824 */ /* 0x000fe200078e00ff */
[----:B------:R-:W-:Y:S04]  /*07c0*/  F2I.U32.TRUNC.NTZ R7, R7 ;  /* 0x0000000700077305 */ /* 0x000fe8000020f000 */
[----:B------:R-:W-:-:S04]  /*07d0*/  IABS R9, R6 ;  /* 0x0000000600097213 */ /* 0x000fc80000000000 */
[----:B------:R-:W2:Y:S01]  /*07e0*/  I2F.RP R0, R9 ;  /* 0x0000000900007306 */ /* 0x000ea20000209400 */
[----:B-1----:R-:W-:Y:S02]  /*07f0*/  ULOP3.LUT UR6, UR4, 0x1, URZ, 0xc0, !UPT ;  /* 0x0000000104067892 */ /* 0x002fe4000f8ec0ff */
[----:B------:R-:W-:Y:S01]  /*0800*/  ULEA UR8, UR4, UR8, 0x18 ;  /* 0x0000000804087291 */ /* 0x000fe2000f8ec0ff */
[----:B------:R-:W-:Y:S01]  /*0810*/  BAR.SYNC.DEFER_BLOCKING 0x0 ;  /* 0x0000000000007b1d */ /* 0x000fe20000010000 */
[----:B------:R-:W-:-:S05]  /*0820*/  USHF.L.U32 UR5, UR6, 0x6, URZ ;  /* 0x0000000606057899 */ /* 0x000fca00080006ff */
[----:B--2---:R-:W1:Y:S02]  /*0830*/  MUFU.RCP R0, R0 ;  /* 0x0000000000007308 */ /* 0x004e640000001000 */
[----:B-1----:R-:W-:Y:S01]  /*0840*/  VIADD R4, R0, 0xffffffe ;  /* 0x0ffffffe00047836 */ /* 0x002fe20000000000 */
[----:B------:R-:W-:Y:S01]  /*0850*/  IABS R0, R7 ;  /* 0x0000000700007213 */ /* 0x000fe20000000000 */
[----:B------:R-:W1:Y:S04]  /*0860*/  LDS R30, [UR8] ;  /* 0x00000008ff1e7984 */ /* 0x000e680008000800 */
[----:B------:R2:W4:Y:S02]  /*0870*/  F2I.FTZ.U32.TRUNC.NTZ R5, R4 ;  /* 0x0000000400057305 */ /* 0x000524000021f000 */
[----:B--2---:R-:W-:-:S02]  /*0880*/  IMAD.MOV.U32 R4, RZ, RZ, RZ ;  /* 0x000000ffff047224 */ /* 0x004fc400078e00ff */
[----:B----4-:R-:W-:-:S04]  /*0890*/  IMAD.MOV R8, RZ, RZ, -R5 ;  /* 0x000000ffff087224 */ /* 0x010fc800078e0a05 */
[----:B------:R-:W-:Y:S01]  /*08a0*/  IMAD R11, R8, R9, RZ ;  /* 0x00000009080b7224 */ /* 0x000fe200078e02ff */
[----:B------:R-:W-:-:S03]  /*08b0*/  IABS R8, R6 ;  /* 0x0000000600087213 */ /* 0x000fc60000000000 */
[----:B------:R-:W-:-:S04]  /*08c0*/  IMAD.HI.U32 R5, R5, R11, R4 ;  /* 0x0000000b05057227 */ /* 0x000fc800078e0004 */
[----:B------:R-:W-:Y:S02]  /*08d0*/  IMAD.MOV R4, RZ, RZ, -R8 ;  /* 0x000000ffff047224 */ /* 0x000fe400078e0a08 */
[----:B------:R-:W-:-:S04]  /*08e0*/  IMAD.HI.U32 R5, R5, R0, RZ ;  /* 0x0000000005057227 */ /* 0x000fc800078e00ff */
[----:B------:R-:W-:Y:S01]  /*08f0*/  IMAD R0, R5, R4, R0 ;  /* 0x0000000405007224 */ /* 0x000fe200078e0200 */
[----:B------:R-:W-:Y:S04]  /*0900*/  BAR.SYNC.DEFER_BLOCKING 0x0 ;  /* 0x0000000000007b1d */ /* 0x000fe80000010000 */
[----:B------:R-:W-:Y:S02]  /*0910*/  ISETP.GT.U32.AND P1, PT, R9, R0, PT ;  /* 0x000000000900720c */ /* 0x000fe40003f24070 */
[----:B-1----:R-:W-:-:S11]  /*0920*/  R2UR UR19, R30 ;  /* 0x000000001e1372ca */ /* 0x002fd600000e0000 */
[----:B------:R-:W-:Y:S02]  /*0930*/  @!P1 IMAD.IADD R0, R0, 0x1, -R9 ;  /* 0x0000000100009824 */ /* 0x000fe400078e0a09 */
[----:B------:R-:W-:Y:S01]  /*0940*/  @!P1 VIADD R5, R5, 0x1 ;  /* 0x0000000105059836 */ /* 0x000fe20000000000 */
[----:B------:R-:W-:Y:S02]  /*0950*/  ISETP.NE.AND P1, PT, R6, RZ, PT ;  /* 0x000000ff0600720c */ /* 0x000fe40003f25270 */
[----:B------:R-:W-:Y:S02]  /*0960*/  ISETP.GE.U32.AND P0, PT, R0, R9, PT ;  /* 0x000000090000720c */ /* 0x000fe40003f06070 */
[----:B------:R-:W-:-:S04]  /*0970*/  LOP3.LUT R0, R7, R6, RZ, 0x3c, !PT ;  /* 0x0000000607007212 */ /* 0x000fc800078e3cff */
[----:B------:R-:W-:Y:S01]  /*0980*/  ISETP.GE.AND P2, PT, R0, RZ, PT ;  /* 0x000000ff0000720c */ /* 0x000fe20003f46270 */
[----:B------:R-:W-:-:S06]  /*0990*/  VIADD R0, R2, 0x1ff ;  /* 0x000001ff02007836 */ /* 0x000fcc0000000000 */
[----:B------:R-:W-:-:S04]  /*09a0*/  @P0 VIADD R5, R5, 0x1 ;  /* 0x0000000105050836 */ /* 0x000fc80000000000 */
[----:B------:R-:W-:Y:S01]  /*09b0*/  IMAD.MOV.U32 R4, RZ, RZ, R5 ;  /* 0x000000ffff047224 */ /* 0x000fe200078e0005 */
[----:B------:R-:W-:-:S03]  /*09c0*/  SHF.R.S32.HI R5, RZ, 0x1f, R0 ;  /* 0x0000001fff057819 */ /* 0x000fc60000011400 */
[----:B------:R-:W-:Y:S01]  /*09d0*/  @!P2 IMAD.MOV R4, RZ, RZ, -R4 ;  /* 0x000000ffff04a224 */ /* 0x000fe200078e0a04 */
[----:B------:R-:W-:Y:S02]  /*09e0*/  @!P1 LOP3.LUT R4, RZ, R6, RZ, 0x33, !PT ;  /* 0x00000006ff049212 */ /* 0x000fe400078e33ff */
[----:B------:R-:W-:-:S03]  /*09f0*/  LEA.HI R5, R5, R0, RZ, 0x9 ;  /* 0x0000000005057211 */ /* 0x000fc600078f48ff */
[----:B------:R-:W-:Y:S02]  /*0a00*/  IMAD.SHL.U32 R10, R4, 0x8, RZ ;  /* 0x00000008040a7824 */ /* 0x000fe400078e00ff */
[----:B------:R-:W-:-:S03]  /*0a10*/  IMAD.MOV R4, RZ, RZ, -R4 ;  /* 0x000000ffff047224 */ /* 0x000fc600078e0a04 */
[----:B------:R-:W-:Y:S01]  /*0a20*/  LEA.HI.SX32 R5, R5, -R10, 0x17 ;  /* 0x8000000a05057211 */ /* 0x000fe200078fbaff */
[----:B------:R-:W-:Y:S02]  /*0a30*/  IMAD R12, R6, R4, R7 ;  /* 0x00000004060c7224 */ /* 0x000fe400078e0207 */
[----:B------:R-:W-:Y:S01]  /*0a40*/  IMAD.MOV.U32 R4, RZ, RZ, RZ ;  /* 0x000000ffff047224 */ /* 0x000fe200078e00ff */
[----:B------:R-:W-:Y:S02]  /*0a50*/  VIMNMX R15, PT, PT, R5, 0x8, PT ;  /* 0x00000008050f7848 */ /* 0x000fe40003fe0100 */
[----:B------:R-:W-:Y:S02]  /*0a60*/  IABS R6, R12 ;  /* 0x0000000c00067213 */ /* 0x000fe40000000000 */
[----:B------:R-:W-:-:S04]  /*0a70*/  IABS R9, R15 ;  /* 0x0000000f00097213 */ /* 0x000fc80000000000 */
[----:B------:R-:W1:Y:S08]  /*0a80*/  I2F.RP R0, R9 ;  /* 0x0000000900007306 */ /* 0x000e700000209400 */
[----:B-1----:R-:W1:Y:S02]  /*0a90*/  MUFU.RCP R0, R0 ;  /* 0x0000000000007308 */ /* 0x002e640000001000 */
[----:B-1----:R-:W-:-:S06]  /*0aa0*/  VIADD R5, R0, 0xffffffe ;  /* 0x0ffffffe00057836 */ /* 0x002fcc0000000000 */
[----:B------:R-:W1:Y:S02]  /*0ab0*/  F2I.FTZ.U32.TRUNC.NTZ R5, R5 ;  /* 0x0000000500057305 */ /* 0x000e64000021f000 */
[----:B-1----:R-:W-:-:S04]  /*0ac0*/  IMAD.MOV R8, RZ, RZ, -R5 ;  /* 0x000000ffff087224 */ /* 0x002fc800078e0a05 */
[----:B------:R-:W-:Y:S01]  /*0ad0*/  IMAD R7, R8, R9, RZ ;  /* 0x0000000908077224 */ /* 0x000fe200078e02ff */
[----:B------:R-:W-:-:S03]  /*0ae0*/  IABS R8, R15 ;  /* 0x0000000f00087213 */ /* 0x000fc60000000000 */
[----:B------:R-:W-:-:S04]  /*0af0*/  IMAD.HI.U32 R4, R5, R7, R4 ;  /* 0x0000000705047227 */ /* 0x000fc800078e0004 */
[----:B------:R-:W-:Y:S02]  /*0b00*/  IMAD.MOV.U32 R5, RZ, RZ, R6 ;  /* 0x000000ffff057224 */ /* 0x000fe400078e0006 */
[----:B------:R-:W-:Y:S02]  /*0b10*/  IMAD.MOV R0, RZ, RZ, -R8 ;  /* 0x000000ffff007224 */ /* 0x000fe400078e0a08 */
[----:B------:R-:W1:Y:S01]  /*0b20*/  I2F.RP R8, R26 ;  /* 0x0000001a00087306 */ /* 0x000e620000209400 */
[----:B------:R-:W-:-:S04]  /*0b30*/  IMAD.HI.U32 R4, R4, R5, RZ ;  /* 0x0000000504047227 */ /* 0x000fc800078e00ff */
[----:B------:R-:W-:-:S03]  /*0b40*/  IMAD R0, R4, R0, R5 ;  /* 0x0000000004007224 */ /* 0x000fc600078e0205 */
[----:B------:R-:W2:Y:S02]  /*0b50*/  I2F.RP R5, R23 ;  /* 0x0000001700057306 */ /* 0x000ea40000209400 */
[----:B------:R-:W-:-:S06]  /*0b60*/  ISETP.GT.U32.AND P1, PT, R9, R0, PT ;  /* 0x000000000900720c */ /* 0x000fcc0003f24070 */
[----:B-1----:R-:W1:Y:S07]  /*0b70*/  MUFU.RCP R8, R8 ;  /* 0x0000000800087308 */ /* 0x002e6e0000001000 */
[----:B------:R-:W-:Y:S01]  /*0b80*/  @!P1 IMAD.IADD R0, R0, 0x1, -R9 ;  /* 0x0000000100009824 */ /* 0x000fe200078e0a09 */
[----:B--2---:R-:W2:Y:S01]  /*0b90*/  MUFU.RCP R5, R5 ;  /* 0x0000000500057308 */ /* 0x004ea20000001000 */
[----:B------:R-:W-:Y:S01]  /*0ba0*/  @!P1 VIADD R4, R4, 0x1 ;  /* 0x0000000104049836 */ /* 0x000fe20000000000 */
[----:B------:R-:W-:-:S02]  /*0bb0*/  ISETP.NE.AND P1, PT, R15, RZ, PT ;  /* 0x000000ff0f00720c */ /* 0x000fc40003f25270 */
[----:B------:R-:W-:Y:S02]  /*0bc0*/  ISETP.GE.U32.AND P0, PT, R0, R9, PT ;  /* 0x000000090000720c */ /* 0x000fe40003f06070 */
[----:B------:R-:W-:Y:S02]  /*0bd0*/  LOP3.LUT R0, R12, R15, RZ, 0x3c, !PT ;  /* 0x0000000f0c007212 */ /* 0x000fe400078e3cff */
[----:B------:R-:W-:Y:S01]  /*0be0*/  SHF.R.U32.HI R9, RZ, 0x5, R167 ;  /* 0x00000005ff097819 */ /* 0x000fe200000116a7 */
[----:B-1----:R-:W-:Y:S01]  /*0bf0*/  VIADD R6, R8, 0xffffffe ;  /* 0x0ffffffe08067836 */ /* 0x002fe20000000000 */
[----:B------:R-:W-:Y:S02]  /*0c00*/  ISETP.GE.AND P2, PT, R0, RZ, PT ;  /* 0x000000ff0000720c */ /* 0x000fe40003f46270 */
[----:B------:R-:W-:Y:S01]  /*0c10*/  SGXT.U32 R9, R9, 0x2 ;  /* 0x000000020909781a */ /* 0x000fe20000000000 */
[----:B------:R1:W4:Y:S01]  /*0c20*/  F2I.FTZ.U32.TRUNC.NTZ R7, R6 ;  /* 0x0000000600077305 */ /* 0x000322000021f000 */
[----:B--2---:R-:W-:-:S03]  /*0c30*/  VIADD R0, R5, 0xffffffe ;  /* 0x0ffffffe05007836 */ /* 0x004fc60000000000 */
[----:B------:R-:W-:-:S04]  /*0c40*/  @P0 VIADD R4, R4, 0x1 ;  /* 0x0000000104040836 */ /* 0x000fc80000000000 */
[----:B------:R2:W5:Y:S01]  /*0c50*/  F2I.FTZ.U32.TRUNC.NTZ R5, R0 ;  /* 0x0000000000057305 */ /* 0x000562000021f000 */
[----:B-1----:R-:W-:Y:S02]  /*0c60*/  IMAD.MOV.U32 R6, RZ, RZ, RZ ;  /* 0x000000ffff067224 */ /* 0x002fe400078e00ff */
[----:B------:R-:W-:Y:S01]  /*0c70*/  @!P2 IMAD.MOV R4, RZ, RZ, -R4 ;  /* 0x000000ffff04a224 */ /* 0x000fe200078e0a04 */
[----:B------:R-:W-:Y:S01]  /*0c80*/  @!P1 LOP3.LUT R4, RZ, R15, RZ, 0x33, !PT ;  /* 0x0000000fff049212 */ /* 0x000fe200078e33ff */
[----:B----4-:R-:W-:-:S04]  /*0c90*/  IMAD.MOV R11, RZ, RZ, -R7 ;  /* 0x000000ffff0b7224 */ /* 0x010fc800078e0a07 */
[----:B------:R-:W-:Y:S02]  /*0ca0*/  IMAD.SHL.U32 R196, R4, 0x80, RZ ;  /* 0x0000008004c47824 */ /* 0x000fe400078e00ff */
[----:B------:R-:W-:Y:S02]  /*0cb0*/  IMAD R11, R11, R26, RZ ;  /* 0x0000001a0b0b7224 */ /* 0x000fe400078e02ff */
[----:B--2---:R-:W-:Y:S01]  /*0cc0*/  IMAD.MOV R0, RZ, RZ, -R4 ;  /* 0x000000ffff007224 */ /* 0x004fe200078e0a04 */
[----:B------:R-:W-:Y:S01]  /*0cd0*/  LOP3.LUT R9, R196, UR5, R9, 0xfe, !PT ;  /* 0x00000005c4097c12 */ /* 0x000fe2000f8efe09 */
[----:B-----5:R-:W-:Y:S02]  /*0ce0*/  IMAD.MOV R8, RZ, RZ, -R5 ;  /* 0x000000ffff087224 */ /* 0x020fe400078e0a05 */
[----:B------:R-:W-:Y:S01]  /*0cf0*/  IMAD.HI.U32 R6, R7, R11, R6 ;  /* 0x0000000b07067227 */ /* 0x000fe200078e0006 */
[----:B------:R-:W-:Y:S02]  /*0d00*/  IABS R13, R9 ;  /* 0x00000009000d7213 */ /* 0x000fe40000000000 */
[C---:B------:R-:W-:Y:S01]  /*0d10*/  LOP3.LUT R24, R9.reuse, 0x3c, RZ, 0xfc, !PT ;  /* 0x0000003c09187812 */ /* 0x040fe200078efcff */
[----:B------:R-:W-:Y:S01]  /*0d20*/  IMAD.MOV.U32 R4, RZ, RZ, R8 ;  /* 0x000000ffff047224 */ /* 0x000fe200078e0008 */
[----:B------:R-:W-:Y:S01]  /*0d30*/  LOP3.LUT R8, R9, 0x4, RZ, 0xfc, !PT ;  /* 0x0000000409087812 */ /* 0x000fe200078efcff */
[----:B------:R-:W-:Y:S01]  /*0d40*/  IMAD.HI.U32 R7, R6, R13, RZ ;  /* 0x0000000d06077227 */ /* 0x000fe200078e00ff */
[----:B------:R-:W-:-:S02]  /*0d50*/  IABS R17, R24 ;  /* 0x0000001800117213 */ /* 0x000fc40000000000 */
[C---:B------:R-:W-:Y:S01]  /*0d60*/  LOP3.LUT R14, R9.reuse, 0x8, RZ, 0xfc, !PT ;  /* 0x00000008090e7812 */ /* 0x040fe200078efcff */
[----:B------:R-:W-:Y:S01]  /*0d70*/  IMAD R11, R4, R23, RZ ;  /* 0x00000017040b7224 */ /* 0x000fe200078e02ff */
[----:B------:R-:W-:Y:S01]  /*0d80*/  ISETP.GE.AND P5, PT, R8, RZ, PT ;  /* 0x000000ff0800720c */ /* 0x000fe20003fa6270 */
[----:B------:R-:W-:Y:S01]  /*0d90*/  IMAD.MOV.U32 R4, RZ, RZ, RZ ;  /* 0x000000ffff047224 */ /* 0x000fe200078e00ff */
[C---:B------:R-:W-:Y:S01]  /*0da0*/  LOP3.LUT R16, R9.reuse, 0xc, RZ, 0xfc, !PT ;  /* 0x0000000c09107812 */ /* 0x040fe200078efcff */
[----:B------:R-:W-:Y:S01]  /*0db0*/  IMAD.MOV R7, RZ, RZ, -R7 ;  /* 0x000000ffff077224 */ /* 0x000fe200078e0a07 */
[----:B------:R-:W-:Y:S01]  /*0dc0*/  LOP3.LUT R18, R9, 0x10, RZ, 0xfc, !PT ;  /* 0x0000001009127812 */ /* 0x000fe200078efcff */
[----:B------:R-:W-:Y:S01]  /*0dd0*/  IMAD.HI.U32 R4, R5, R11, R4 ;  /* 0x0000000b05047227 */ /* 0x000fe200078e0004 */
[----:B------:R-:W-:Y:S02]  /*0de0*/  IABS R11, R8 ;  /* 0x00000008000b7213 */ /* 0x000fe40000000000 */
[----:B------:R-:W-:Y:S01]  /*0df0*/  IABS R19, R18 ;  /* 0x0000001200137213 */ /* 0x000fe20000000000 */
[----:B------:R-:W-:Y:S01]  /*0e00*/  IMAD R0, R15, R0, R12 ;  /* 0x000000000f007224 */ /* 0x000fe200078e020c */
[----:B------:R-:W-:Y:S01]  /*0e10*/  IABS R15, R16 ;  /* 0x00000010000f7213 */ /* 0x000fe20000000000 */
[----:B------:R-:W-:Y:S01]  /*0e20*/  IMAD R5, R26, R7, R13 ;  /* 0x000000071a057224 */ /* 0x000fe200078e020d */
[----:B------:R-:W-:Y:S01]  /*0e30*/  IABS R13, R14 ;  /* 0x0000000e000d7213 */ /* 0x000fe20000000000 */
[----:B------:R-:W-:Y:S01]  /*0e40*/  IMAD.HI.U32 R8, R6, R17, RZ ;  /* 0x0000001106087227 */ /* 0x000fe200078e00ff */
[----:B------:R-:W-:-:S02]  /*0e50*/  LOP3.LUT R20, R9, 0x14, RZ, 0xfc, !PT ;  /* 0x0000001409147812 */ /* 0x000fc400078efcff */
[----:B------:R-:W-:Y:S01]  /*0e60*/  ISETP.GT.U32.AND P0, PT, R26, R5, PT ;  /* 0x000000051a00720c */ /* 0x000fe20003f04070 */
[----:B------:R-:W-:Y:S01]  /*0e70*/  IMAD.IADD R0, R10, 0x1, R0 ;  /* 0x000000010a007824 */ /* 0x000fe200078e0200 */
[C---:B------:R-:W-:Y:S01]  /*0e80*/  LOP3.LUT R21, R9.reuse, 0x18, RZ, 0xfc, !PT ;  /* 0x0000001809157812 */ /* 0x040fe200078efcff */
[----:B------:R-:W-:Y:S01]  /*0e90*/  IMAD.MOV R10, RZ, RZ, -R8 ;  /* 0x000000ffff0a7224 */ /* 0x000fe200078e0a08 */
[C---:B------:R-:W-:Y:S01]  /*0ea0*/  LOP3.LUT R22, R9.reuse, 0x1c, RZ, 0xfc, !PT ;  /* 0x0000001c09167812 */ /* 0x040fe200078efcff */
[----:B------:R-:W-:Y:S01]  /*0eb0*/  IMAD.HI.U32 R8, R6, R13, RZ ;  /* 0x0000000d06087227 */ /* 0x000fe200078e00ff */
[----:B------:R-:W-:Y:S02]  /*0ec0*/  ISETP.GE.AND P1, PT, R14, RZ, PT ;  /* 0x000000ff0e00720c */ /* 0x000fe40003f26270 */
[C---:B------:R-:W-:Y:S01]  /*0ed0*/  LOP3.LUT R28, R9.reuse, 0x30, RZ, 0xfc, !PT ;  /* 0x00000030091c7812 */ /* 0x040fe200078efcff */
[----:B------:R-:W-:Y:S01]  /*0ee0*/  IMAD.MOV R8, RZ, RZ, -R8 ;  /* 0x000000ffff087224 */ /* 0x000fe200078e0a08 */
[----:B------:R-:W-:Y:S01]  /*0ef0*/  LOP3.LUT R29, R9, 0x34, RZ, 0xfc, !PT ;  /* 0x00000034091d7812 */ /* 0x000fe200078efcff */
[----:B------:R-:W-:Y:S01]  /*0f00*/  IMAD.HI.U32 R7, R6, R11, RZ ;  /* 0x0000000b06077227 */ /* 0x000fe200078e00ff */
[----:B------:R-:W-:-:S02]  /*0f10*/  IABS R25, R28 ;  /* 0x0000001c00197213 */ /* 0x000fc40000000000 */
[----:B------:R-:W-:Y:S01]  /*0f20*/  LOP3.LUT R27, R9, 0x38, RZ, 0xfc, !PT ;  /* 0x00000038091b7812 */ /* 0x000fe200078efcff */
[C---:B------:R-:W-:Y:S01]  /*0f30*/  IMAD R8, R26.reuse, R8, R13 ;  /* 0x000000081a087224 */ /* 0x040fe200078e020d */
[----:B------:R-:W-:Y:S01]  /*0f40*/  IABS R13, R20 ;  /* 0x00000014000d7213 */ /* 0x000fe20000000000 */
[----:B------:R-:W-:Y:S02]  /*0f50*/  IMAD.MOV R7, RZ, RZ, -R7 ;  /* 0x000000ffff077224 */ /* 0x000fe400078e0a07 */
[C---:B------:R-:W-:Y:S01]  /*0f60*/  IMAD R17, R26.reuse, R10, R17 ;  /* 0x0000000a1a117224 */ /* 0x040fe200078e0211 */
[C---:B------:R-:W-:Y:S01]  /*0f70*/  ISETP.GT.U32.AND P4, PT, R26.reuse, R8, PT ;  /* 0x000000081a00720c */ /* 0x040fe20003f84070 */
[----:B------:R-:W-:Y:S02]  /*0f80*/  IMAD R7, R26, R7, R11 ;  /* 0x000000071a077224 */ /* 0x000fe400078e020b */
[----:B------:R-:W-:Y:S01]  /*0f90*/  IMAD.HI.U32 R10, R6, R15, RZ ;  /* 0x0000000f060a7227 */ /* 0x000fe200078e00ff */
[----:B------:R-:W-:-:S02]  /*0fa0*/  ISETP.GT.U32.AND P2, PT, R26, R17, PT ;  /* 0x000000111a00720c */ /* 0x000fc40003f44070 */
[----:B------:R-:W-:Y:S01]  /*0fb0*/  ISETP.GT.U32.AND P3, PT, R26, R7, PT ;  /* 0x000000071a00720c */ /* 0x000fe20003f64070 */
[----:B------:R-:W-:-:S04]  /*0fc0*/  IMAD.HI.U32 R11, R6, R19, RZ ;  /* 0x00000013060b7227 */ /* 0x000fc800078e00ff */
[----:B------:R-:W-:Y:S02]  /*0fd0*/  IMAD.MOV R10, RZ, RZ, -R10 ;  /* 0x000000ffff0a7224 */ /* 0x000fe400078e0a0a */
[--C-:B------:R-:W-:Y:S02]  /*0fe0*/  @!P4 IMAD.IADD R8, R8, 0x1, -R26.reuse ;  /* 0x000000010808c824 */ /* 0x100fe400078e0a1a */
[----:B------:R-:W-:Y:S02]  /*0ff0*/  @!P0 IMAD.IADD R5, R5, 0x1, -R26 ;  /* 0x0000000105058824 */ /* 0x000fe400078e0a1a */
[----:B------:R-:W-:Y:S01]  /*1000*/  IMAD.MOV R12, RZ, RZ, -R11 ;  /* 0x000000ffff0c7224 */ /* 0x000fe200078e0a0b */
[C---:B------:R-:W-:Y:S01]  /*1010*/  ISETP.GT.U32.AND P6, PT, R26.reuse, R8, PT ;  /* 0x000000081a00720c */ /* 0x040fe20003fc4070 */
[C---:B------:R-:W-:Y:S01]  /*1020*/  IMAD R11, R26.reuse, R10, R15 ;  /* 0x0000000a1a0b7224 */ /* 0x040fe200078e020f */
[----:B------:R-:W-:Y:S01]  /*1030*/  ISETP.GT.U32.AND P0, PT, R26, R5, PT ;  /* 0x000000051a00720c */ /* 0x000fe20003f04070 */
[----:B------:R-:W-:Y:S01]  /*1040*/  IMAD.HI.U32 R10, R6, R13, RZ ;  /* 0x0000000d060a7227 */ /* 0x000fe200078e00ff */
[----:B------:R-:W-:-:S03]  /*1050*/  IABS R15, R21 ;  /* 0x00000015000f7213 */ /* 0x000fc60000000000 */
[----:B------:R-:W-:Y:S01]  /*1060*/  @!P3 IMAD.IADD R7, R7, 0x1, -R26 ;  /* 0x000000010707b824 */ /* 0x000fe200078e0a1a */
[C---:B------:R-:W-:Y:S01]  /*1070*/  ISETP.GT.U32.AND P3, PT, R26.reuse, R11, PT ;  /* 0x0000000b1a00720c */ /* 0x040fe20003f64070 */
[----:B------:R-:W-:Y:S02]  /*1080*/  IMAD.MOV R10, RZ, RZ, -R10 ;  /* 0x000000ffff0a7224 */ /* 0x000fe400078e0a0a */
[C---:B------:R-:W-:Y:S01]  /*1090*/  IMAD R12, R26.reuse, R12, R19 ;  /* 0x0000000c1a0c7224 */ /* 0x040fe200078e0213 */
[C---:B------:R-:W-:Y:S01]  /*10a0*/  ISETP.GT.U32.AND P4, PT, R26.reuse, R7, PT ;  /* 0x000000071a00720c */ /* 0x040fe20003f84070 */
[----:B------:R-:W-:Y:S01]  /*10b0*/  IMAD R13, R26, R10, R13 ;  /* 0x0000000a1a0d7224 */ /* 0x000fe200078e020d */
[----:B------:R-:W-:Y:S01]  /*10c0*/  IABS R19, R22 ;  /* 0x0000001600137213 */ /* 0x000fe20000000000 */
[----:B------:R-:W-:Y:S01]  /*10d0*/  @!P6 IMAD.IADD R8, R8, 0x1, -R26 ;  /* 0x000000010808e824 */ /* 0x000fe200078e0a1a */
[----:B------:R-:W-:Y:S01]  /*10e0*/  ISETP.GE.AND P6, PT, R9, RZ, PT ;  /* 0x000000ff0900720c */ /* 0x000fe20003fc6270 */
[----:B------:R-:W-:-:S04]  /*10f0*/  IMAD.HI.U32 R10, R6, R15, RZ ;  /* 0x0000000f060a7227 */ /* 0x000fc800078e00ff */
[----:B------:R-:W-:Y:S02]  /*1100*/  IMAD.MOV R10, RZ, RZ, -R10 ;  /* 0x000000ffff0a7224 */ /* 0x000fe400078e0a0a */
[--C-:B------:R-:W-:Y:S01]  /*1110*/  @!P0 IMAD.IADD R5, R5, 0x1, -R26.reuse ;  /* 0x0000000105058824 */ /* 0x100fe200078e0a1a */
[----:B------:R-:W-:Y:S01]  /*1120*/  ISETP.GE.AND P0, PT, R24, RZ, PT ;  /* 0x000000ff1800720c */ /* 0x000fe20003f06270 */
[----:B------:R-:W-:Y:S01]  /*1130*/  IMAD R15, R26, R10, R15 ;  /* 0x0000000a1a0f7224 */ /* 0x000fe200078e020f */
[----:B------:R-:W-:Y:S01]  /*1140*/  LOP3.LUT R24, R9, 0x24, RZ, 0xfc, !PT ;  /* 0x0000002409187812 */ /* 0x000fe200078efcff */
[----:B------:R-:W-:Y:S01]  /*1150*/  @!P3 IMAD.IADD R11, R11, 0x1, -R26 ;  /* 0x000000010b0bb824 */ /* 0x000fe200078e0a1a */
[----:B------:R-:W-:Y:S01]  /*1160*/  ISETP.GE.AND P3, PT, R16, RZ, PT ;  /* 0x000000ff1000720c */ /* 0x000fe20003f66270 */
[----:B------:R-:W-:Y:S02]  /*1170*/  IMAD.MOV.U32 R10, RZ, RZ, R5 ;  /* 0x000000ffff0a7224 */ /* 0x000fe400078e0005 */
[----:B------:R-:W-:-:S04]  /*1180*/  IMAD.HI.U32 R14, R6, R19, RZ ;  /* 0x00000013060e7227 */ /* 0x000fc800078e00ff */
[----:B------:R-:W-:Y:S01]  /*1190*/  @!P6 IMAD.MOV R10, RZ, RZ, -R10 ;  /* 0x000000ffff0ae224 */ /* 0x000fe200078e0a0a */
[C---:B------:R-:W-:Y:S01]  /*11a0*/  ISETP.GT.U32.AND P6, PT, R26.reuse, R11, PT ;  /* 0x0000000b1a00720c */ /* 0x040fe20003fc4070 */
[----:B------:R-:W-:Y:S02]  /*11b0*/  IMAD.MOV R14, RZ, RZ, -R14 ;  /* 0x000000ffff0e7224 */ /* 0x000fe400078e0a0e */
[--C-:B------:R-:W-:Y:S01]  /*11c0*/  @!P4 IMAD.IADD R7, R7, 0x1, -R26.reuse ;  /* 0x000000010707c824 */ /* 0x100fe200078e0a1a */
[C---:B------:R-:W-:Y:S01]  /*11d0*/  ISETP.GT.U32.AND P4, PT, R26.reuse, R13, PT ;  /* 0x0000000d1a00720c */ /* 0x040fe20003f84070 */
[----:B------:R-:W-:Y:S02]  /*11e0*/  @!P2 IMAD.IADD R17, R17, 0x1, -R26 ;  /* 0x000000011111a824 */ /* 0x000fe400078e0a1a */
[C---:B------:R-:W-:Y:S01]  /*11f0*/  IMAD R16, R26.reuse, R14, R19 ;  /* 0x0000000e1a107224 */ /* 0x040fe200078e0213 */
[----:B------:R-:W-:Y:S01]  /*1200*/  LOP3.LUT R14, R9, 0x20, RZ, 0xfc, !PT ;  /* 0x00000020090e7812 */ /* 0x000fe200078efcff */
[----:B------:R-:W-:Y:S01]  /*1210*/  @!P5 IMAD.MOV R7, RZ, RZ, -R7 ;  /* 0x000000ffff07d224 */ /* 0x000fe200078e0a07 */
[C---:B------:R-:W-:Y:S01]  /*1220*/  ISETP.GT.U32.AND P2, PT, R26.reuse, R17, PT ;  /* 0x000000111a00720c */ /* 0x040fe20003f44070 */
[----:B------:R-:W-:Y:S01]  /*1230*/  @!P1 IMAD.MOV R8, RZ, RZ, -R8 ;  /* 0x000000ffff089224 */ /* 0x000fe200078e0a08 */
[C---:B------:R-:W-:Y:S01]  /*1240*/  ISETP.GT.U32.AND P5, PT, R26.reuse, R15, PT ;  /* 0x0000000f1a00720c */ /* 0x040fe20003fa4070 */
[----:B------:R-:W-:Y:S01]  /*1250*/  @!P6 IMAD.IADD R11, R11, 0x1, -R26 ;  /* 0x000000010b0be824 */ /* 0x000fe200078e0a1a */
[----:B------:R-:W-:-:S02]  /*1260*/  ISETP.GT.U32.AND P6, PT, R26, R16, PT ;  /* 0x000000101a00720c */ /* 0x000fc40003fc4070 */
[----:B------:R-:W-:Y:S01]  /*1270*/  IABS R19, R24 ;  /* 0x0000001800137213 */ /* 0x000fe20000000000 */
[--C-:B------:R-:W-:Y:S01]  /*1280*/  @!P4 IMAD.IADD R13, R13, 0x1, -R26.reuse ;  /* 0x000000010d0dc824 */ /* 0x100fe200078e0a1a */
[----:B------:R-:W-:Y:S01]  /*1290*/  ISETP.GE.AND P1, PT, R20, RZ, PT ;  /* 0x000000ff1400720c */ /* 0x000fe20003f26270 */
[----:B------:R-:W-:Y:S01]  /*12a0*/  @!P3 IMAD.MOV R11, RZ, RZ, -R11 ;  /* 0x000000ffff0bb224 */ /* 0x000fe200078e0a0b */
[----:B------:R-:W-:Y:S02]  /*12b0*/  LOP3.LUT R20, R9, 0x2c, RZ, 0xfc, !PT ;  /* 0x0000002c09147812 */ /* 0x000fe400078efcff */
[C---:B------:R-:W-:Y:S01]  /*12c0*/  ISETP.GT.U32.AND P4, PT, R26.reuse, R13, PT ;  /* 0x0000000d1a00720c */ /* 0x040fe20003f84070 */
[--C-:B------:R-:W-:Y:S01]  /*12d0*/  @!P2 IMAD.IADD R17, R17, 0x1, -R26.reuse ;  /* 0x000000011111a824 */ /* 0x100fe200078e0a1a */
[----:B------:R-:W-:Y:S01]  /*12e0*/  ISETP.GT.U32.AND P2, PT, R26, R12, PT ;  /* 0x0000000c1a00720c */ /* 0x000fe20003f44070 */
[--C-:B------:R-:W-:Y:S01]  /*12f0*/  @!P5 IMAD.IADD R15, R15, 0x1, -R26.reuse ;  /* 0x000000010f0fd824 */ /* 0x100fe200078e0a1a */
[----:B------:R-:W-:Y:S01]  /*1300*/  ISETP.GE.AND P5, PT, R14, RZ, PT ;  /* 0x000000ff0e00720c */ /* 0x000fe20003fa6270 */
[----:B------:R-:W-:-:S02]  /*1310*/  @!P6 IMAD.IADD R16, R16, 0x1, -R26 ;  /* 0x000000011010e824 */ /* 0x000fc400078e0a1a */
[----:B------:R-:W-:Y:S01]  /*1320*/  IMAD.MOV.U32 R32, RZ, RZ, R17 ;  /* 0x000000ffff207224 */ /* 0x000fe200078e0011 */
[----:B------:R-:W-:Y:S01]  /*1330*/  IABS R17, R14 ;  /* 0x0000000e00117213 */ /* 0x000fe20000000000 */
[----:B------:R-:W-:Y:S01]  /*1340*/  IMAD.HI.U32 R14, R6, R19, RZ ;  /* 0x00000013060e7227 */ /* 0x000fe200078e00ff */
[C---:B------:R-:W-:Y:S02]  /*1350*/  ISETP.GT.U32.AND P6, PT, R26.reuse, R16, PT ;  /* 0x000000101a00720c */ /* 0x040fe40003fc4070 */
[----:B------:R-:W-:Y:S01]  /*1360*/  ISETP.GT.U32.AND P3, PT, R26, R15, PT ;  /* 0x0000000f1a00720c */ /* 0x000fe20003f64070 */
[----:B------:R-:W-:-:S04]  /*1370*/  IMAD.HI.U32 R5, R6, R17, RZ ;  /* 0x0000001106057227 */ /* 0x000fc800078e00ff */
[--C-:B------:R-:W-:Y:S01]  /*1380*/  @!P4 IMAD.IADD R13, R13, 0x1, -R26.reuse ;  /* 0x000000010d0dc824 */ /* 0x100fe200078e0a1a */
[----:B------:R-:W-:Y:S01]  /*1390*/  ISETP.GE.AND P4, PT, R22, RZ, PT ;  /* 0x000000ff1600720c */ /* 0x000fe20003f86270 */
[----:B------:R-:W-:Y:S02]  /*13a0*/  IMAD.MOV R5, RZ, RZ, -R5 ;  /* 0x000000ffff057224 */ /* 0x000fe400078e0a05 */
[----:B------:R-:W-:Y:S01]  /*13b0*/  @!P2 IMAD.IADD R12, R12, 0x1, -R26 ;  /* 0x000000010c0ca824 */ /* 0x000fe200078e0a1a */
[----:B------:R-:W-:Y:S01]  /*13c0*/  ISETP.GE.AND P2, PT, R18, RZ, PT ;  /* 0x000000ff1200720c */ /* 0x000fe20003f46270 */
[----:B------:R-:W-:Y:S02]  /*13d0*/  IMAD.MOV R18, RZ, RZ, -R14 ;  /* 0x000000ffff127224 */ /* 0x000fe400078e0a0e */
[----:B------:R-:W-:Y:S01]  /*13e0*/  IMAD R5, R26, R5, R17 ;  /* 0x000000051a057224 */ /* 0x000fe200078e0211 */
[----:B------:R-:W-:Y:S01]  /*13f0*/  LOP3.LUT R17, R9, 0x28, RZ, 0xfc, !PT ;  /* 0x0000002809117812 */ /* 0x000fe200078efcff */
[----:B------:R-:W-:-:S02]  /*1400*/  @!P6 IMAD.IADD R16, R16, 0x1, -R26 ;  /* 0x000000011010e824 */ /* 0x000fc400078e0a1a */
[----:B------:R-:W-:Y:S01]  /*1410*/  IMAD.MOV.U32 R14, RZ, RZ, R13 ;  /* 0x000000ffff0e7224 */ /* 0x000fe200078e000d */
[C---:B------:R-:W-:Y:S01]  /*1420*/  ISETP.GT.U32.AND P6, PT, R26.reuse, R5, PT ;  /* 0x000000051a00720c */ /* 0x040fe20003fc4070 */
[C---:B------:R-:W-:Y:S01]  /*1430*/  IMAD R13, R26.reuse, R18, R19 ;  /* 0x000000121a0d7224 */ /* 0x040fe200078e0213 */
[----:B------:R-:W-:Y:S01]  /*1440*/  IABS R19, R17 ;  /* 0x0000001100137213 */ /* 0x000fe20000000000 */
[----:B------:R-:W-:Y:S02]  /*1450*/  IMAD.MOV.U32 R18, RZ, RZ, R16 ;  /* 0x000000ffff127224 */ /* 0x000fe400078e0010 */
[----:B------:R-:W-:Y:S01]  /*1460*/  @!P0 IMAD.MOV R32, RZ, RZ, -R32 ;  /* 0x000000ffff208224 */ /* 0x000fe200078e0a20 */
[C---:B------:R-:W-:Y:S01]  /*1470*/  ISETP.GT.U32.AND P0, PT, R26.reuse, R12, PT ;  /* 0x0000000c1a00720c */ /* 0x040fe20003f04070 */
[----:B------:R-:W-:Y:S01]  /*1480*/  @!P4 IMAD.MOV R18, RZ, RZ, -R18 ;  /* 0x000000ffff12c224 */ /* 0x000fe200078e0a12 */
[----:B------:R-:W-:Y:S01]  /*1490*/  ISETP.GT.U32.AND P4, PT, R26, R13, PT ;  /* 0x0000000d1a00720c */ /* 0x000fe20003f84070 */
[----:B------:R-:W-:Y:S01]  /*14a0*/  @!P3 IMAD.IADD R15, R15, 0x1, -R26 ;  /* 0x000000010f0fb824 */ /* 0x000fe200078e0a1a */
[----:B------:R-:W-:Y:S01]  /*14b0*/  ISETP.GE.AND P3, PT, R17, RZ, PT ;  /* 0x000000ff1100720c */ /* 0x000fe20003f66270 */
[----:B------:R-:W-:Y:S01]  /*14c0*/  @!P1 IMAD.MOV R14, RZ, RZ, -R14 ;  /* 0x000000ffff0e9224 */ /* 0x000fe200078e0a0e */
[----:B------:R-:W-:Y:S01]  /*14d0*/  LEA R17, R0, UR6, 0x1 ;  /* 0x0000000600117c11 */ /* 0x000fe2000f8e08ff */
[----:B------:R-:W-:Y:S01]  /*14e0*/  @!P6 IMAD.IADD R5, R5, 0x1, -R26 ;  /* 0x000000010505e824 */ /* 0x000fe200078e0a1a */
[----:B------:R-:W-:Y:S01]  /*14f0*/  ISETP.NE.U32.AND P1, PT, R198, RZ, PT ;  /* 0x000000ffc600720c */ /* 0x000fe20003f25070 */
[----:B------:R-:W-:-:S03]  /*1500*/  IMAD.HI.U32 R0, R6, R19, RZ ;  /* 0x0000001306007227 */ /* 0x000fc600078e00ff */
[----:B------:R-:W-:Y:S01]  /*1510*/  ISETP.GT.U32.AND P6, PT, R26, R5, PT ;  /* 0x000000051a00720c */ /* 0x000fe20003fc4070 */
[--C-:B------:R-:W-:Y:S01]  /*1520*/  @!P0 IMAD.IADD R12, R12, 0x1, -R26.reuse ;  /* 0x000000010c0c8824 */ /* 0x100fe200078e0a1a */
[----:B------:R-:W-:Y:S01]  /*1530*/  ISETP.GE.AND P0, PT, R21, RZ, PT ;  /* 0x000000ff1500720c */ /* 0x000fe20003f06270 */
[----:B------:R-:W-:Y:S01]  /*1540*/  @!P4 IMAD.IADD R13, R13, 0x1, -R26 ;  /* 0x000000010d0dc824 */ /* 0x000fe200078e0a1a */
[----:B------:R-:W-:Y:S01]  /*1550*/  IABS R21, R20 ;  /* 0x0000001400157213 */ /* 0x000fe20000000000 */
[----:B------:R-:W-:Y:S02]  /*1560*/  IMAD.MOV R0, RZ, RZ, -R0 ;  /* 0x000000ffff007224 */ /* 0x000fe400078e0a00 */
[----:B------:R-:W-:Y:S01]  /*1570*/  IMAD.U32 R198, R17, 0x100, R198 ;  /* 0x0000010011c67824 */ /* 0x000fe200078e00c6 */
[C---:B------:R-:W-:Y:S01]  /*1580*/  ISETP.GT.U32.AND P4, PT, R26.reuse, R13, PT ;  /* 0x0000000d1a00720c */ /* 0x040fe20003f84070 */
[----:B------:R-:W-:Y:S01]  /*1590*/  IMAD R16, R26, R0, R19 ;  /* 0x000000001a107224 */ /* 0x000fe200078e0213 */
[----:B------:R-:W-:Y:S01]  /*15a0*/  IABS R19, R29 ;  /* 0x0000001d00137213 */ /* 0x000fe20000000000 */
[----:B------:R-:W-:-:S04]  /*15b0*/  IMAD.HI.U32 R0, R6, R21, RZ ;  /* 0x0000001506007227 */ /* 0x000fc800078e00ff */
[----:B------:R-:W-:Y:S02]  /*15c0*/  IMAD.MOV R0, RZ, RZ, -R0 ;  /* 0x000000ffff007224 */ /* 0x000fe400078e0a00 */
[----:B------:R-:W-:Y:S01]  /*15d0*/  @!P6 IMAD.IADD R5, R5, 0x1, -R26 ;  /* 0x000000010505e824 */ /* 0x000fe200078e0a1a */
[C---:B------:R-:W-:Y:S01]  /*15e0*/  ISETP.GT.U32.AND P6, PT, R26.reuse, R16, PT ;  /* 0x000000101a00720c */ /* 0x040fe20003fc4070 */
[----:B------:R-:W-:Y:S02]  /*15f0*/  IMAD R9, R26, R0, R21 ;  /* 0x000000001a097224 */ /* 0x000fe400078e0215 */
[----:B------:R-:W-:-:S04]  /*1600*/  IMAD.HI.U32 R17, R6, R25, RZ ;  /* 0x0000001906117227 */ /* 0x000fc800078e00ff */
[----:B------:R-:W-:Y:S01]  /*1610*/  @!P0 IMAD.MOV R15, RZ, RZ, -R15 ;  /* 0x000000ffff0f8224 */ /* 0x000fe200078e0a0f */
[----:B------:R-:W-:Y:S01]  /*1620*/  ISETP.GE.AND P0, PT, R20, RZ, PT ;  /* 0x000000ff1400720c */ /* 0x000fe20003f06270 */
[----:B------:R-:W-:Y:S01]  /*1630*/  @!P4 IMAD.IADD R13, R13, 0x1, -R26 ;  /* 0x000000010d0dc824 */ /* 0x000fe200078e0a1a */
[----:B------:R-:W-:Y:S01]  /*1640*/  IABS R20, R27 ;  /* 0x0000001b00147213 */ /* 0x000fe20000000000 */
[----:B------:R-:W-:Y:S01]  /*1650*/  IMAD.MOV R17, RZ, RZ, -R17 ;  /* 0x000000ffff117224 */ /* 0x000fe200078e0a11 */
[----:B------:R-:W-:Y:S01]  /*1660*/  ISETP.GT.U32.AND P4, PT, R26, R9, PT ;  /* 0x000000091a00720c */ /* 0x000fe20003f84070 */
[----:B------:R-:W-:-:S04]  /*1670*/  IMAD.HI.U32 R0, R6, R19, RZ ;  /* 0x0000001306007227 */ /* 0x000fc800078e00ff */
[----:B------:R-:W-:Y:S02]  /*1680*/  IMAD R17, R26, R17, R25 ;  /* 0x000000111a117224 */ /* 0x000fe400078e0219 */
[----:B------:R-:W-:Y:S01]  /*1690*/  IMAD.MOV.U32 R25, RZ, RZ, R20 ;  /* 0x000000ffff197224 */ /* 0x000fe200078e0014 */
[----:B------:R-:W-:Y:S01]  /*16a0*/  IABS R20, R198 ;  /* 0x000000c600147213 */ /* 0x000fe20000000000 */
[----:B------:R-:W-:Y:S01]  /*16b0*/  @!P2 IMAD.MOV R12, RZ, RZ, -R12 ;  /* 0x000000ffff0ca224 */ /* 0x000fe200078e0a0c */
[----:B------:R-:W-:Y:S01]  /*16c0*/  ISETP.GE.AND P2, PT, R24, RZ, PT ;  /* 0x000000ff1800720c */ /* 0x000fe20003f46270 */
[----:B------:R-:W-:Y:S01]  /*16d0*/  @!P6 IMAD.IADD R16, R16, 0x1, -R26 ;  /* 0x000000011010e824 */ /* 0x000fe200078e0a1a */
[----:B------:R-:W-:Y:S01]  /*16e0*/  ISETP.GT.U32.AND P6, PT, R26, R17, PT ;  /* 0x000000111a00720c */ /* 0x000fe20003fc4070 */
[----:B------:R-:W-:-:S04]  /*16f0*/  IMAD.HI.U32 R6, R6, R25, RZ ;  /* 0x0000001906067227 */ /* 0x000fc800078e00ff */
[----:B------:R-:W-:Y:S02]  /*1700*/  IMAD.MOV R24, RZ, RZ, -R6 ;  /* 0x000000ffff187224 */ /* 0x000fe400078e0a06 */
[----:B------:R-:W-:Y:S01]  /*1710*/  @!P4 IMAD.IADD R9, R9, 0x1, -R26 ;  /* 0x000000010909c824 */ /* 0x000fe200078e0a1a */
[C---:B------:R-:W-:Y:S01]  /*1720*/  ISETP.GT.U32.AND P4, PT, R26.reuse, R16, PT ;  /* 0x000000101a00720c */ /* 0x040fe20003f84070 */
[----:B------:R-:W-:Y:S01]  /*1730*/  IMAD.MOV.U32 R6, RZ, RZ, R5 ;  /* 0x000000ffff067224 */ /* 0x000fe200078e0005 */
[----:B------:R-:W-:Y:S01]  /*1740*/  SHF.R.U32.HI R5, RZ, 0x5, R167 ;  /* 0x00000005ff057819 */ /* 0x000fe200000116a7 */
[----:B------:R-:W-:Y:S02]  /*1750*/  IMAD.MOV R0, RZ, RZ, -R0 ;  /* 0x000000ffff007224 */ /* 0x000fe400078e0a00 */
[----:B------:R-:W-:Y:S01]  /*1760*/  @!P5 IMAD.MOV R6, RZ, RZ, -R6 ;  /* 0x000000ffff06d224 */ /* 0x000fe200078e0a06 */
[C---:B------:R-:W-:Y:S01]  /*1770*/  ISETP.GT.U32.AND P5, PT, R26.reuse, R9, PT ;  /* 0x000000091a00720c */ /* 0x040fe20003fa4070 */
[----:B------:R-:W-:-:S02]  /*1780*/  IMAD R19, R26, R0, R19 ;  /* 0x000000001a137224 */ /* 0x000fc400078e0213 */
[----:B------:R-:W-:Y:S02]  /*1790*/  IMAD.MOV.U32 R22, RZ, RZ, R13 ;  /* 0x000000ffff167224 */ /* 0x000fe400078e000d */
[----:B------:R-:W-:-:S04]  /*17a0*/  IMAD.HI.U32 R0, R4, R20, RZ ;  /* 0x0000001404007227 */ /* 0x000fc800078e00ff */
[C---:B------:R-:W-:Y:S02]  /*17b0*/  IMAD R13, R26.reuse, R24, R25 ;  /* 0x000000181a0d7224 */ /* 0x040fe400078e0219 */
[----:B------:R-:W-:Y:S01]  /*17c0*/  @!P2 IMAD.MOV R22, RZ, RZ, -R22 ;  /* 0x000000ffff16a224 */ /* 0x000fe200078e0a16 */
[----:B------:R-:W-:Y:S01]  /*17d0*/  ISETP.GT.U32.AND P2, PT, R26, R19, PT ;  /* 0x000000131a00720c */ /* 0x000fe20003f44070 */
[----:B------:R-:W-:Y:S02]  /*17e0*/  IMAD.MOV R0, RZ, RZ, -R0 ;  /* 0x000000ffff007224 */ /* 0x000fe400078e0a00 */
[----:B------:R-:W-:Y:S01]  /*17f0*/  @!P4 IMAD.IADD R16, R16, 0x1, -R26 ;  /* 0x000000011010c824 */ /* 0x000fe200078e0a1a */
[----:B------:R-:W-:Y:S01]  /*1800*/  ISETP.GT.U32.AND P4, PT, R26, R13, PT ;  /* 0x0000000d1a00720c */ /* 0x000fe20003f84070 */
[----:B------:R-:W-:Y:S02]  /*1810*/  IMAD R0, R23, R0, R20 ;  /* 0x0000000017007224 */ /* 0x000fe400078e0214 */
[----:B------:R-:W-:-:S02]  /*1820*/  @!P5 IMAD.IADD R9, R9, 0x1, -R26 ;  /* 0x000000010909d824 */ /* 0x000fc400078e0a1a */
[----:B------:R-:W-:Y:S01]  /*1830*/  VIADD R197, R198, 0x80 ;  /* 0x00000080c6c57836 */ /* 0x000fe20000000000 */
[----:B------:R-:W-:Y:S01]  /*1840*/  ISETP.GT.U32.AND P5, PT, R23, R0, PT ;  /* 0x000000001700720c */ /* 0x000fe20003fa4070 */
[--C-:B------:R-:W-:Y:S02]  /*1850*/  @!P6 IMAD.IADD R17, R17, 0x1, -R26.reuse ;  /* 0x000000011111e824 */ /* 0x100fe400078e0a1a */
[----:B------:R-:W-:Y:S01]  /*1860*/  @!P2 IMAD.IADD R19, R19, 0x1, -R26 ;  /* 0x000000011313a824 */ /* 0x000fe200078e0a1a */
[----:B------:R-:W-:Y:S01]  /*1870*/  IABS R21, R197 ;  /* 0x000000c500157213 */ /* 0x000fe20000000000 */
[----:B------:R-:W-:Y:S01]  /*1880*/  IMAD.MOV.U32 R24, RZ, RZ, R16 ;  /* 0x000000ffff187224 */ /* 0x000fe200078e0010 */
[C---:B------:R-:W-:Y:S01]  /*1890*/  ISETP.GT.U32.AND P6, PT, R26.reuse, R17, PT ;  /* 0x000000111a00720c */ /* 0x040fe20003fc4070 */
[----:B------:R-:W-:Y:S01]  /*18a0*/  @!P4 IMAD.IADD R13, R13, 0x1, -R26 ;  /* 0x000000010d0dc824 */ /* 0x000fe200078e0a1a */
[----:B------:R-:W-:Y:S01]  /*18b0*/  ISETP.GT.U32.AND P4, PT, R26, R19, PT ;  /* 0x000000131a00720c */ /* 0x000fe20003f84070 */
[----:B------:R-:W-:Y:S01]  /*18c0*/  IMAD.HI.U32 R4, R4, R21, RZ ;  /* 0x0000001504047227 */ /* 0x000fe200078e00ff */
[----:B------:R-:W-:-:S03]  /*18d0*/  LOP3.LUT P2, RZ, R5, UR4, RZ, 0xfc, !PT ;  /* 0x0000000405ff7c12 */ /* 0x000fc6000f84fcff */
[----:B------:R-:W-:Y:S01]  /*18e0*/  @!P5 IMAD.IADD R0, R0, 0x1, -R23 ;  /* 0x000000010000d824 */ /* 0x000fe200078e0a17 */
[----:B------:R-:W-:Y:S01]  /*18f0*/  ISETP.GT.U32.AND P5, PT, R26, R13, PT ;  /* 0x0000000d1a00720c */ /* 0x000fe20003fa4070 */
[----:B------:R-:W-:Y:S02]  /*1900*/  IMAD.MOV R4, RZ, RZ, -R4 ;  /* 0x000000ffff047224 */ /* 0x000fe400078e0a04 */
[----:B------:R-:W-:Y:S01]  /*1910*/  @!P3 IMAD.MOV R24, RZ, RZ, -R24 ;  /* 0x000000ffff18b224 */ /* 0x000fe200078e0a18 */
[C---:B------:R-:W-:Y:S01]  /*1920*/  ISETP.GT.U32.AND P3, PT, R23.reuse, R0, PT ;  /* 0x000000001700720c */ /* 0x040fe20003f64070 */
[----:B------:R-:W-:Y:S01]  /*1930*/  IMAD R4, R23, R4, R21 ;  /* 0x0000000417047224 */ /* 0x000fe200078e0215 */
[----:B------:R-:W-:Y:S01]  /*1940*/  SHF.R.S32.HI R21, RZ, 0x6, R167 ;  /* 0x00000006ff157819 */ /* 0x000fe200000114a7 */
[--C-:B------:R-:W-:Y:S01]  /*1950*/  @!P4 IMAD.IADD R19, R19, 0x1, -R26.reuse ;  /* 0x000000011313c824 */ /* 0x100fe200078e0a1a */
[----:B------:R-:W-:Y:S01]  /*1960*/  ISETP.GE.AND P4, PT, R28, RZ, PT ;  /* 0x000000ff1c00720c */ /* 0x000fe20003f86270 */
[----:B------:R-:W-:Y:S01]  /*1970*/  @!P6 IMAD.IADD R17, R17, 0x1, -R26 ;  /* 0x000000011111e824 */ /* 0x000fe200078e0a1a */
[----:B------:R-:W-:Y:S01]  /*1980*/  ISETP.GT.U32.AND P6, PT, R23, R4, PT ;  /* 0x000000041700720c */ /* 0x000fe20003fc4070 */
[----:B------:R-:W-:Y:S01]  /*1990*/  IMAD.SHL.U32 R20, R167, 0x2, RZ ;  /* 0x00000002a7147824 */ /* 0x000fe200078e00ff */
[----:B------:R-:W-:Y:S01]  /*19a0*/  SGXT R21, R21, 0x1 ;  /* 0x000000011515781a */ /* 0x000fe20000000200 */
[----:B------:R-:W-:-:S02]  /*19b0*/  IMAD.SHL.U32 R5, R5, 0x200000, RZ ;  /* 0x0020000005057824 */ /* 0x000fc400078e00ff */
[----:B------:R-:W-:Y:S01]  /*19c0*/  @!P5 IMAD.IADD R13, R13, 0x1, -R26 ;  /* 0x000000010d0dd824 */ /* 0x000fe200078e0a1a */
[----:B------:R-:W-:Y:S01]  /*19d0*/  ISETP.GE.AND P5, PT, R29, RZ, PT ;  /* 0x000000ff1d00720c */ /* 0x000fe20003fa6270 */
[----:B------:R-:W-:Y:S01]  /*19e0*/  @!P3 IMAD.IADD R0, R0, 0x1, -R23 ;  /* 0x000000010000b824 */ /* 0x000fe200078e0a17 */
[----:B------:R-:W-:Y:S01]  /*19f0*/  LOP3.LUT R20, R20, 0x7e, RZ, 0xc0, !PT ;  /* 0x0000007e14147812 */ /* 0x000fe200078ec0ff */
[----:B------:R-:W-:Y:S01]  /*1a00*/  IMAD.MOV.U32 R26, RZ, RZ, R17 ;  /* 0x000000ffff1a7224 */ /* 0x000fe200078e0011 */
[----:B------:R-:W-:Y:S01]  /*1a10*/  LOP3.LUT R5, R5, 0x600000, RZ, 0xc0, !PT ;  /* 0x0060000005057812 */ /* 0x000fe200078ec0ff */
[----:B------:R-:W-:Y:S01]  /*1a20*/  @!P0 IMAD.MOV R9, RZ, RZ, -R9 ;  /* 0x000000ffff098224 */ /* 0x000fe200078e0a09 */
[----:B------:R-:W-:Y:S01]  /*1a30*/  ISETP.GE.AND P3, PT, R27, RZ, PT ;  /* 0x000000ff1b00720c */ /* 0x000fe20003f66270 */
[----:B------:R-:W-:Y:S01]  /*1a40*/  @!P4 IMAD.MOV R26, RZ, RZ, -R26 ;  /* 0x000000ffff1ac224 */ /* 0x000fe200078e0a1a */
[----:B------:R-:W-:Y:S01]  /*1a50*/  LOP3.LUT R164, R20, 0x90, R21, 0x78, !PT ;  /* 0x0000009014a47812 */ /* 0x000fe200078e7815 */
[----:B------:R-:W-:Y:S01]  /*1a60*/  @!P6 IMAD.IADD R4, R4, 0x1, -R23 ;  /* 0x000000010404e824 */ /* 0x000fe200078e0a17 */
[----:B------:R-:W-:Y:S01]  /*1a70*/  R2UR UR9, R5 ;  /* 0x00000000050972ca */ /* 0x000fe200000e0000 */
[----:B------:R-:W-:Y:S01]  /*1a80*/  IMAD.MOV.U32 R28, RZ, RZ, R19 ;  /* 0x000000ffff1c7224 */ /* 0x000fe200078e0013 */
[----:B------:R-:W-:Y:S01]  /*1a90*/  ISETP.NE.AND P0, PT, R3, RZ, PT ;  /* 0x000000ff0300720c */ /* 0x000fe20003f05270 */
[----:B------:R-:W-:Y:S01]  /*1aa0*/  IMAD.MOV.U32 R30, RZ, RZ, R13 ;  /* 0x000000ffff1e7224 */ /* 0x000fe200078e000d */
[----:B------:R-:W-:Y:S01]  /*1ab0*/  LOP3.LUT R5, RZ, R3, RZ, 0x33, !PT ;  /* 0x00000003ff057212 */ /* 0x000fe200078e33ff */
[----:B------:R-:W-:Y:S01]  /*1ac0*/  @!P5 IMAD.MOV R28, RZ, RZ, -R28 ;  /* 0x000000ffff1cd224 */ /* 0x000fe200078e0a1c */
[----:B------:R-:W-:Y:S01]  /*1ad0*/  ISETP.NE.AND P4, PT, R2, RZ, PT ;  /* 0x000000ff0200720c */ /* 0x000fe20003f85270 */
[----:B------:R-:W-:Y:S01]  /*1ae0*/  IMAD R165, R165, 0x40, R20 ;  /* 0x00000040a5a57824 */ /* 0x000fe200078e0214 */
[----:B------:R-:W-:Y:S01]  /*1af0*/  LOP3.LUT R21, RZ, R2, RZ, 0x33, !PT ;  /* 0x00000002ff157212 */ /* 0x000fe200078e33ff */
[----:B------:R-:W-:Y:S01]  /*1b00*/  @!P3 IMAD.MOV R30, RZ, RZ, -R30 ;  /* 0x000000ffff1eb224 */ /* 0x000fe200078e0a1e */
[----:B------:R-:W1:Y:S01]  /*1b10*/  LDC.64 R2, c[0x0][0x3a0] ;  /* 0x0000e800ff027b82 */ /* 0x000e620000000a00 */
[----:B------:R-:W-:-:S02]  /*1b20*/  ISETP.GT.U32.AND P6, PT, R23, R4, PT ;  /* 0x000000041700720c */ /* 0x000fc40003fc4070 */
[----:B------:R-:W-:Y:S02]  /*1b30*/  ISETP.GE.AND P5, PT, R198, RZ, PT ;  /* 0x000000ffc600720c */ /* 0x000fe40003fa6270 */
[----:B------:R-:W-:Y:S02]  /*1b40*/  ISETP.GE.AND P3, PT, R197, RZ, PT ;  /* 0x000000ffc500720c */ /* 0x000fe40003f66270 */
[C---:B------:R-:W-:Y:S02]  /*1b50*/  SEL R17, R5.reuse, R18, !P0 ;  /* 0x0000001205117207 */ /* 0x040fe40004000000 */
[C---:B------:R-:W-:Y:S02]  /*1b60*/  SEL R18, R5.reuse, R22, !P0 ;  /* 0x0000001605127207 */ /* 0x040fe40004000000 */
[C---:B------:R-:W-:Y:S02]  /*1b70*/  SEL R20, R5.reuse, R12, !P0 ;  /* 0x0000000c05147207 */ /* 0x040fe40004000000 */
[C---:B------:R-:W-:Y:S01]  /*1b80*/  SEL R12, R5.reuse, R14, !P0 ;  /* 0x0000000e050c7207 */ /* 0x040fe20004000000 */
[----:B------:R-:W-:Y:S01]  /*1b90*/  @!P6 IMAD.IADD R4, R4, 0x1, -R23 ;  /* 0x000000010404e824 */ /* 0x000fe200078e0a17 */
[C---:B------:R-:W-:Y:S01]  /*1ba0*/  SEL R13, R5.reuse, R7, !P0 ;  /* 0x00000007050d7207 */ /* 0x040fe20004000000 */
[----:B------:R-:W-:Y:S01]  /*1bb0*/  @!P5 IMAD.MOV R0, RZ, RZ, -R0 ;  /* 0x000000ffff00d224 */ /* 0x000fe200078e0a00 */
[C---:B------:R-:W-:Y:S01]  /*1bc0*/  SEL R16, R5.reuse, R8, !P0 ;  /* 0x0000000805107207 */ /* 0x040fe20004000000 */
[----:B------:R-:W-:Y:S01]  /*1bd0*/  @!P3 IMAD.MOV R4, RZ, RZ, -R4 ;  /* 0x000000ffff04b224 */ /* 0x000fe200078e0a04 */
[----:B------:R-:W-:-:S02]  /*1be0*/  SEL R19, R5, R11, !P0 ;  /* 0x0000000b05137207 */ /* 0x000fc40004000000 */
[C---:B------:R-:W-:Y:S02]  /*1bf0*/  SEL R36, R21.reuse, R0, !P4 ;  /* 0x0000000015247207 */ /* 0x040fe40006000000 */
[----:B------:R-:W-:Y:S01]  /*1c00*/  SEL R38, R21, R4, !P4 ;  /* 0x0000000415267207 */ /* 0x000fe20006000000 */
[C---:B-1----:R-:W-:Y:S01]  /*1c10*/  VIADD R22, R2.reuse, 0xffffffff ;  /* 0xffffffff02167836 */ /* 0x042fe20000000000 */
[C---:B------:R-:W-:Y:S01]  /*1c20*/  SEL R14, R5.reuse, R6, !P0 ;  /* 0x00000006050e7207 */ /* 0x040fe20004000000 */
[C---:B------:R-:W-:Y:S01]  /*1c30*/  VIADD R0, R2.reuse, 0xfffffff7 ;  /* 0xfffffff702007836 */ /* 0x040fe20000000000 */
[----:B------:R-:W-:Y:S01]  /*1c40*/  SEL R10, R5, R10, !P0 ;  /* 0x0000000a050a7207 */ /* 0x000fe20004000000 */
[----:B------:R-:W-:Y:S01]  /*1c50*/  VIADD R21, R2, 0xffffffec ;  /* 0xffffffec02157836 */ /* 0x000fe20000000000 */
[----:B------:R-:W-:Y:S01]  /*1c60*/  ISETP.GE.U32.AND P6, PT, R22, 0x7fffffe0, PT ;  /* 0x7fffffe01600780c */ /* 0x000fe20003fc6070 */
[----:B------:R-:W-:Y:S01]  /*1c70*/  VIADD R4, R2, 0xffffffed ;  /* 0xffffffed02047836 */ /* 0x000fe20000000000 */
[----:B------:R-:W-:Y:S01]  /*1c80*/  ISETP.GE.U32.AND P4, PT, R0, 0x7fffffd8, PT ;  /* 0x7fffffd80000780c */ /* 0x000fe20003f86070 */
[C---:B------:R-:W-:Y:S01]  /*1c90*/  VIADD R22, R2.reuse, 0xffffffee ;  /* 0xffffffee02167836 */ /* 0x040fe20000000000 */
[----:B------:R-:W-:Y:S01]  /*1ca0*/  ISETP.GE.U32.AND P5, PT, R21, 0x7fffffcd, PT ;  /* 0x7fffffcd1500780c */ /* 0x000fe20003fa6070 */
[C---:B------:R-:W-:Y:S01]  /*1cb0*/  VIADD R0, R2.reuse, 0xffffffef ;  /* 0xffffffef02007836 */ /* 0x040fe20000000000 */
[C---:B------:R-:W-:Y:S01]  /*1cc0*/  SEL R15, R5.reuse, R15, !P0 ;  /* 0x0000000f050f7207 */ /* 0x040fe20004000000 */
[C---:B------:R-:W-:Y:S01]  /*1cd0*/  VIADD R29, R2.reuse, 0xffffffe6 ;  /* 0xffffffe6021d7836 */ /* 0x040fe20000000000 */
[C---:B------:R-:W-:Y:S01]  /*1ce0*/  SEL R11, R5.reuse, R24, !P0 ;  /* 0x00000018050b7207 */ /* 0x040fe20004000000 */
[----:B------:R-:W-:Y:S01]  /*1cf0*/  VIADD R24, R2, 0xffffffea ;  /* 0xffffffea02187836 */ /* 0x000fe20000000000 */
[----:B------:R-:W-:-:S02]  /*1d00*/  SEL R9, R5, R9, !P0 ;  /* 0x0000000905097207 */ /* 0x000fc40004000000 */
[C---:B------:R-:W-:Y:S02]  /*1d10*/  SEL R8, R5.reuse, R26, !P0 ;  /* 0x0000001a05087207 */ /* 0x040fe40004000000 */
[C---:B------:R-:W-:Y:S01]  /*1d20*/  SEL R7, R5.reuse, R28, !P0 ;  /* 0x0000001c05077207 */ /* 0x040fe20004000000 */
[C---:B------:R-:W-:Y:S01]  /*1d30*/  VIADD R28, R2.reuse, 0xffffffe7 ;  /* 0xffffffe7021c7836 */ /* 0x040fe20000000000 */
[C---:B------:R-:W-:Y:S02]  /*1d40*/  SEL R6, R5.reuse, R30, !P0 ;  /* 0x0000001e05067207 */ /* 0x040fe40004000000 */
[----:B------:R-:W-:Y:S01]  /*1d50*/  SEL R5, R5, R32, !P0 ;  /* 0x0000002005057207 */ /* 0x000fe20004000000 */
[----:B------:R-:W-:Y:S01]  /*1d60*/  VIADD R32, R2, 0xfffffff6 ;  /* 0xfffffff602207836 */ /* 0x000fe20000000000 */
[----:B------:R-:W-:Y:S01]  /*1d70*/  ISETP.GE.U32.AND P3, PT, R4, 0x7fffffce, PT ;  /* 0x7fffffce0400780c */ /* 0x000fe20003f66070 */
[----:B------:R-:W-:Y:S01]  /*1d80*/  VIADD R4, R2, 0xffffffe8 ;  /* 0xffffffe802047836 */ /* 0x000fe20000000000 */
[----:B------:R-:W-:-:S02]  /*1d90*/  ISETP.GE.U32.AND P0, PT, R22, 0x7fffffcf, PT ;  /* 0x7fffffcf1600780c */ /* 0x000fc40003f06070 */
[----:B------:R-:W-:Y:S02]  /*1da0*/  SEL R22, RZ, 0x1, P5 ;  /* 0x00000001ff167807 */ /* 0x000fe40002800000 */
[----:B------:R-:W-:Y:S01]  /*1db0*/  ISETP.GE.U32.AND P5, PT, R0, 0x7fffffd0, PT ;  /* 0x7fffffd00000780c */ /* 0x000fe20003fa6070 */
[----:B------:R-:W-:Y:S01]  /*1dc0*/  VIADD R0, R2, 0xffffffe9 ;  /* 0xffffffe902007836 */ /* 0x000fe20000000000 */
[----:B------:R-:W-:Y:S02]  /*1dd0*/  SEL R23, RZ, 0x1fffe, P3 ;  /* 0x0001fffeff177807 */ /* 0x000fe40001800000 */
[----:B------:R-:W-:Y:S02]  /*1de0*/  ISETP.GE.U32.AND P3, PT, R4, 0x7fffffc9, PT ;  /* 0x7fffffc90400780c */ /* 0x000fe40003f66070 */
[----:B------:R-:W-:Y:S01]  /*1df0*/  SEL R4, RZ, 0x4, P0 ;  /* 0x00000004ff047807 */ /* 0x000fe20000000000 */
[----:B------:R-:W-:Y:S01]  /*1e00*/  IMAD.IADD R22, R22, 0x1, R23 ;  /* 0x0000000116167824 */ /* 0x000fe200078e0217 */
[----:B------:R-:W-:Y:S01]  /*1e10*/  ISETP.GE.U32.AND P0, PT, R0, 0x7fffffca, PT ;  /* 0x7fffffca0000780c */ /* 0x000fe20003f06070 */
[----:B------:R-:W-:Y:S01]  /*1e20*/  VIADD R0, R2, 0xffffffeb ;  /* 0xffffffeb02007836 */ /* 0x000fe20000000000 */
[----:B------:R-:W-:-:S02]  /*1e30*/  SEL R21, RZ, 0x7fff8, P5 ;  /* 0x0007fff8ff157807 */ /* 0x000fc40002800000 */
[----:B------:R-:W-:Y:S01]  /*1e40*/  ISETP.GE.U32.AND P5, PT, R24, 0x7fffffcb, PT ;  /* 0x7fffffcb1800780c */ /* 0x000fe20003fa6070 */
[----:B------:R-:W-:Y:S01]  /*1e50*/  VIADD R24, R2, 0xffffffe4 ;  /* 0xffffffe402187836 */ /* 0x000fe20000000000 */
        /* <DEDUP_REMOVED lines=13> */
[----:B------:R-:W-:Y:S02]  /*1f30*/  SEL R30, RZ, 0x1, P0 ;  /* 0x00000001ff1e7807 */ /* 0x000fe40000000000 */
[----:B------:R-:W-:Y:S01]  /*1f40*/  ISETP.GE.U32.AND P5, PT, R0, 0x7fffffc2, PT ;  /* 0x7fffffc20000780c */ /* 0x000fe20003fa6070 */
[----:B------:R-:W-:Y:S01]  /*1f50*/  VIADD R0, R2, 0xffffffe3 ;  /* 0xffffffe302007836 */ /* 0x000fe20000000000 */
[----:B------:R-:W-:Y:S01]  /*1f60*/  ISETP.GE.U32.AND P0, PT, R28, 0x7fffffc8, PT ;  /* 0x7fffffc81c00780c */ /* 0x000fe20003f06070 */
[----:B------:R-:W-:Y:S01]  /*1f70*/  IMAD.IADD R30, R30, 0x1, R31 ;  /* 0x000000011e1e7824 */ /* 0x000fe200078e021f */
[----:B------:R-:W-:-:S02]  /*1f80*/  SEL R28, RZ, 0x4, P3 ;  /* 0x00000004ff1c7807 */ /* 0x000fc40001800000 */
[----:B------:R-:W-:Y:S02]  /*1f90*/  ISETP.GE.U32.AND P3, PT, R29, 0x7fffffc3, PT ;  /* 0x7fffffc31d00780c */ /* 0x000fe40003f66070 */
[----:B------:R-:W-:Y:S02]  /*1fa0*/  SEL R29, RZ, 0x7fff8, P0 ;  /* 0x0007fff8ff1d7807 */ /* 0x000fe40000000000 */
[----:B------:R-:W-:Y:S01]  /*1fb0*/  ISETP.GE.U32.AND P0, PT, R0, 0x7fffffc4, PT ;  /* 0x7fffffc40000780c */ /* 0x000fe20003f06070 */
[----:B------:R-:W-:Y:S01]  /*1fc0*/  VIADD R0, R2, 0xffffffe0 ;  /* 0xffffffe002007836 */ /* 0x000fe20000000000 */
[----:B------:R-:W-:Y:S02]  /*1fd0*/  SEL R34, RZ, 0x1fffe, P5 ;  /* 0x0001fffeff227807 */ /* 0x000fe40002800000 */
[----:B------:R-:W-:Y:S02]  /*1fe0*/  ISETP.GE.U32.AND P5, PT, R32, 0x7fffffd7, PT ;  /* 0x7fffffd72000780c */ /* 0x000fe40003fa6070 */
[----:B------:R-:W-:-:S02]  /*1ff0*/  SEL R32, RZ, 0x4, P3 ;  /* 0x00000004ff207807 */ /* 0x000fc40001800000 */
[----:B------:R-:W-:Y:S02]  /*2000*/  ISETP.GE.U32.AND P3, PT, R0, 0x7fffffc1, PT ;  /* 0x7fffffc10000780c */ /* 0x000fe40003f66070 */
[----:B------:R-:W-:Y:S02]  /*2010*/  LOP3.LUT R22, R22, 0x3, RZ, 0xc0, !PT ;  /* 0x0000000316167812 */ /* 0x000fe400078ec0ff */
[----:B------:R-:W-:Y:S02]  /*2020*/  SEL R23, RZ, 0x1, P3 ;  /* 0x00000001ff177807 */ /* 0x000fe40001800000 */
[----:B------:R-:W-:Y:S02]  /*2030*/  LOP3.LUT R26, R26, 0x3, RZ, 0xc0, !PT ;  /* 0x000000031a1a7812 */ /* 0x000fe400078ec0ff */
[----:B------:R-:W-:Y:S01]  /*2040*/  IADD3 R21, PT, PT, R22, R21, R4 ;  /* 0x0000001516157210 */ /* 0x000fe20007ffe004 */
[----:B------:R-:W-:Y:S01]  /*2050*/  IMAD.IADD R34, R23, 0x1, R34 ;  /* 0x0000000117227824 */ /* 0x000fe200078e0222 */
[----:B------:R-:W-:Y:S01]  /*2060*/  IADD3 R24, PT, PT, R26, R25, R24 ;  /* 0x000000191a187210 */ /* 0x000fe20007ffe018 */
[-C--:B------:R-:W-:Y:S01]  /*2070*/  IMAD R4, R36, R3.reuse, RZ ;  /* 0x0000000324047224 */ /* 0x080fe200078e02ff */
[----:B------:R-:W-:Y:S01]  /*2080*/  SEL R23, RZ, 0x7fff8, P0 ;  /* 0x0007fff8ff177807 */ /* 0x000fe20000000000 */
[----:B------:R-:W-:Y:S01]  /*2090*/  IMAD R3, R38, R3, RZ ;  /* 0x0000000326037224 */ /* 0x000fe200078e02ff */
[----:B------:R-:W-:-:S02]  /*20a0*/  LOP3.LUT R30, R30, 0x3, RZ, 0xc0, !PT ;  /* 0x000000031e1e7812 */ /* 0x000fc400078ec0ff */
[----:B------:R-:W-:Y:S01]  /*20b0*/  LOP3.LUT R34, R34, 0x3, RZ, 0xc0, !PT ;  /* 0x0000000322227812 */ /* 0x000fe200078ec0ff */
[----:B---3--:R-:W-:Y:S06]  /*20c0*/  BRA.U UP0, `(.L_x_11) ;  /* 0x0000000100187547 */ /* 0x008fec000b800000 */
[----:B------:R-:W-:Y:S01]  /*20d0*/  ELECT P0, URZ, PT ;  /* 0x0000000000ff782f */ /* 0x000fe20003800000 */
[----:B------:R-:W-:Y:S01]  /*20e0*/  IMAD.MOV.U32 R22, RZ, RZ, 0x1 ;  /* 0x00000001ff167424 */ /* 0x000fe200078e00ff */
[----:B------:R-:W-:Y:S01]  /*20f0*/  UMOV UR5, 0x40 ;  /* 0x0000004000057882 */ /* 0x000fe20000000000 */
[----:B------:R-:W-:Y:S01]  /*2100*/  UVIRTCOUNT.DEALLOC.SMPOOL 0x80 ;  /* 0x000000800000784c */ /* 0x000fe20000000000 */
[----:B------:R-:W-:-:S09]  /*2110*/  ULEA UR5, UR4, UR5, 0x18 ;  /* 0x0000000504057291 */ /* 0x000fd2000f8ec0ff */
[----:B------:R1:W-:Y:S03]  /*2120*/  @P0 STS.U8 [UR5], R22 ;  /* 0x00000016ff000988 */ /* 0x0003e60008000005 */
.L_x_11:
[----:B------:R-:W-:Y:S01]  /*2130*/  UIADD3 UR9, UPT, UPT, UR19, UR9, URZ ;  /* 0x0000000913097290 */ /* 0x000fe2000fffe0ff */
[----:B------:R-:W-:Y:S01]  /*2140*/  IADD3 R23, PT, PT, R34, R23, R32 ;  /* 0x0000001722177210 */ /* 0x000fe20007ffe020 */
[----:B------:R-:W-:Y:S01]  /*2150*/  VOTEU.ALL UP1, P1 ;  /* 0x0000000000ff7886 */ /* 0x000fe20000820000 */
[----:B------:R-:W-:Y:S01]  /*2160*/  UMOV UR4, 0x1 ;  /* 0x0000000100047882 */ /* 0x000fe20000000000 */
[----:B------:R-:W-:Y:S01]  /*2170*/  UIADD3 UR10, UPT, UPT, UR8, 0xa000, URZ ;  /* 0x0000a000080a7890 */ /* 0x000fe2000fffe0ff */
[----:B------:R-:W-:Y:S01]  /*2180*/  IADD3 R28, PT, PT, R30, R29, R28 ;  /* 0x0000001d1e1c7210 */ /* 0x000fe20007ffe01c */
[----:B------:R-:W-:Y:S01]  /*2190*/  VOTEU.ALL UP2, P1 ;  /* 0x0000000000ff7886 */ /* 0x000fe20000840000 */
[----:B------:R-:W-:-:S04]  /*21a0*/  @!UP1 UIADD3 UR6, UPT, UPT, -UR4, 0x100000, URZ ;  /* 0x0010000004069890 */ /* 0x000fc8000fffe1ff */
[----:B------:R-:W-:Y:S02]  /*21b0*/  @!UP1 USHF.L.U32 UR7, UR6, 0xb, URZ ;  /* 0x0000000b06079899 */ /* 0x000fe400080006ff */
[----:B------:R-:W-:Y:S01]  /*21c0*/  @!UP1 USHF.L.U32 UR6, UR6, 0x1, URZ ;  /* 0x0000000106069899 */ /* 0x000fe200080006ff */
[----:B------:R-:W-:Y:S01]  /*21d0*/  IMAD.SHL.U32 R24, R24, 0x100, RZ ;  /* 0x0000010018187824 */ /* 0x000fe200078e00ff */
[----:B------:R-:W-:Y:S01]  /*21e0*/  STTM.x64 tmem[UR9], RZ ;  /* 0x000000ff000079ed */ /* 0x000fe20008340009 */
[----:B------:R-:W-:Y:S01]  /*21f0*/  STTM.x64 tmem[UR9+0x40], RZ ;  /* 0x000040ff000079ed */ /* 0x000fe20008340009 */
[----:B------:R-:W-:Y:S01]  /*2200*/  STTM.x64 tmem[UR9+0x80], RZ ;  /* 0x000080ff000079ed */ /* 0x000fe20008340009 */
[----:B------:R-:W-:Y:S01]  /*2210*/  STTM.x64 tmem[UR9+0xc0], RZ ;  /* 0x0000c0ff000079ed */ /* 0x000fe20008340009 */
[----:B------:R-:W2:Y:S02]  /*2220*/  FENCE.VIEW.ASYNC.T ;  /* 0x00000000000073c6 */ /* 0x000ea40000000200 */
[----:B--2---:R-:W-:Y:S01]  /*2230*/  BAR.SYNC.DEFER_BLOCKING 0x0 ;  /* 0x0000000000007b1d */ /* 0x004fe20000010000 */
[----:B------:R-:W-:Y:S01]  /*2240*/  LOP3.LUT R23, R23, 0xf, RZ, 0xc0, !PT ;  /* 0x0000000f17177812 */ /* 0x000fe200078ec0ff */
[----:B-1----:R-:W-:Y:S01]  /*2250*/  VIADD R22, R2, 0xfffffffe ;  /* 0xfffffffe02167836 */ /* 0x002fe20000000000 */
[----:B------:R-:W-:-:S02]  /*2260*/  LEA R46, P0, R4, UR12, 0x1 ;  /* 0x0000000c042e7c11 */ /* 0x000fc4000f8008ff */
[----:B------:R-:W-:Y:S01]  /*2270*/  PRMT R244, RZ, 0x7610, R244 ;  /* 0x00007610fff47816 */ /* 0x000fe200000000f4 */
[----:B------:R-:W-:Y:S01]  /*2280*/  IMAD R23, R28, 0x10, R23 ;  /* 0x000000101c177824 */ /* 0x000fe200078e0217 */
[----:B------:R-:W-:Y:S01]  /*2290*/  LEA.HI.X.SX32 R47, R4, UR13, 0x1, P0 ;  /* 0x0000000d042f7c11 */ /* 0x000fe200080f0eff */
[----:B------:R-:W1:Y:S01]  /*22a0*/  LDC.64 R50, c[0x0][0x3a8] ;  /* 0x0000ea00ff327b82 */ /* 0x000e620000000a00 */
[----:B------:R-:W-:Y:S02]  /*22b0*/  LOP3.LUT R4, R24, 0xf00, RZ, 0xe2, !PT ;  /* 0x00000f0018047812 */ /* 0x000fe400078ee2ff */
[----:B------:R-:W-:Y:S02]  /*22c0*/  LEA R48, P0, R3, UR12, 0x1 ;  /* 0x0000000c03307c11 */ /* 0x000fe4000f8008ff */
[----:B------:R-:W-:Y:S01]  /*22d0*/  LOP3.LUT R23, R23, 0xff, RZ, 0xc0, !PT ;  /* 0x000000ff17177812 */ /* 0x000fe200078ec0ff */
[----:B------:R-:W-:Y:S01]  /*22e0*/  IMAD R4, R21, 0x1000, R4 ;  /* 0x0000100015047824 */ /* 0x000fe200078e0204 */
[----:B------:R-:W-:-:S02]  /*22f0*/  LEA.HI.X.SX32 R49, R3, UR13, 0x1, P0 ;  /* 0x0000000d03317c11 */ /* 0x000fc400080f0eff */
[----:B------:R-:W-:Y:S01]  /*2300*/  PRMT R250, RZ, 0x7610, R250 ;  /* 0x00007610fffa7816 */ /* 0x000fe200000000fa */
[----:B------:R-:W-:Y:S01]  /*2310*/  IMAD.IADD R3, R4, 0x1, R23 ;  /* 0x0000000104037824 */ /* 0x000fe200078e0217 */
[----:B------:R-:W-:Y:S02]  /*2320*/  PRMT R4, RZ, 0x7610, R4 ;  /* 0x00007610ff047816 */ /* 0x000fe40000000004 */
[----:B------:R-:W-:Y:S02]  /*2330*/  PRMT R252, RZ, 0x7610, R252 ;  /* 0x00007610fffc7816 */ /* 0x000fe400000000fc */
[----:B------:R-:W-:Y:S01]  /*2340*/  LOP3.LUT R3, R3, 0xffff, RZ, 0xc0, !PT ;  /* 0x0000ffff03037812 */ /* 0x000fe200078ec0ff */
[----:B------:R-:W2:Y:S02]  /*2350*/  FENCE.VIEW.ASYNC.S ;  /* 0x00000000000073c6 */ /* 0x000ea40000000000 */
[----:B--2---:R2:W3:Y:S02]  /*2360*/  @!UP2 SYNCS.EXCH.64 URZ, [UR10], UR6 ;  /* 0x000000060affa5b2 */ /* 0x0044e40008000100 */
[----:B---3--:R-:W-:Y:S01]  /*2370*/  BAR.SYNC.DEFER_BLOCKING 0x0 ;  /* 0x0000000000007b1d */ /* 0x008fe20000010000 */
[----:B------:R-:W-:-:S02]  /*2380*/  ISETP.GE.U32.AND P0, PT, R22, 0x7fffffdf, PT ;  /* 0x7fffffdf1600780c */ /* 0x000fc40003f06070 */
[----:B------:R-:W-:Y:S01]  /*2390*/  SHF.R.U32.HI R21, RZ, 0xf, R3 ;  /* 0x0000000fff157819 */ /* 0x000fe20000011603 */
[C---:B-1----:R-:W-:Y:S02]  /*23a0*/  IMAD.SHL.U32 R59, R50.reuse, 0x10, RZ ;  /* 0x00000010323b7824 */ /* 0x042fe400078e00ff */
[C---:B------:R-:W-:Y:S01]  /*23b0*/  IMAD R67, R50.reuse, 0x9, RZ ;  /* 0x0000000932437824 */ /* 0x040fe200078e02ff */
[----:B------:R-:W-:Y:S01]  /*23c0*/  PRMT R235, RZ, 0x7610, R235 ;  /* 0x00007610ffeb7816 */ /* 0x000fe200000000eb */
[C---:B------:R-:W-:Y:S01]  /*23d0*/  IMAD.SHL.U32 R55, R50.reuse, 0x8, RZ ;  /* 0x0000000832377824 */ /* 0x040fe200078e00ff */
[----:B------:R-:W-:Y:S02]  /*23e0*/  PRMT R236, RZ, 0x7610, R236 ;  /* 0x00007610ffec7816 */ /* 0x000fe400000000ec */
[----:B------:R-:W-:Y:S02]  /*23f0*/  PRMT R246, RZ, 0x7610, R246 ;  /* 0x00007610fff67816 */ /* 0x000fe400000000f6 */
[----:B------:R-:W-:Y:S01]  /*2400*/  PRMT R248, RZ, 0x7610, R248 ;  /* 0x00007610fff87816 */ /* 0x000fe200000000f8 */
[C---:B------:R-:W-:Y:S01]  /*2410*/  IMAD R75, R50.reuse, 0x19, RZ ;  /* 0x00000019324b7824 */ /* 0x040fe200078e02ff */
[----:B------:R-:W-:Y:S01]  /*2420*/  PRMT R239, RZ, 0x7610, R239 ;  /* 0x00007610ffef7816 */ /* 0x000fe200000000ef */
[C---:B------:R-:W-:Y:S01]  /*2430*/  IMAD R63, R50.reuse, 0x18, RZ ;  /* 0x00000018323f7824 */ /* 0x040fe200078e02ff */
[----:B------:R-:W-:Y:S01]  /*2440*/  PRMT R240, RZ, 0x7610, R240 ;  /* 0x00007610fff07816 */ /* 0x000fe200000000f0 */
[----:B------:R-:W-:Y:S01]  /*2450*/  IMAD.SHL.U32 R83, R50, 0x2, RZ ;  /* 0x0000000232537824 */ /* 0x000fe200078e00ff */
[----:B------:R-:W-:-:S02]  /*2460*/  PRMT R243, RZ, 0x7610, R243 ;  /* 0x00007610fff37816 */ /* 0x000fc400000000f3 */
[----:B------:R-:W-:Y:S01]  /*2470*/  PRMT R245, RZ, 0x7610, R245 ;  /* 0x00007610fff57816 */ /* 0x000fe200000000f5 */
[----:B0-----:R-:W3:Y:S01]  /*2480*/  @!P6 LDG.E.U16 R4, desc[UR20][R46.64] ;  /* 0x000000142e04e981 */ /* 0x001ee2000c1e1500 */
[----:B------:R-:W-:Y:S02]  /*2490*/  PRMT R231, RZ, 0x7610, R231 ;  /* 0x00007610ffe77816 */ /* 0x000fe400000000e7 */
[----:B------:R-:W-:Y:S01]  /*24a0*/  PRMT R232, RZ, 0x7610, R232 ;  /* 0x00007610ffe87816 */ /* 0x000fe200000000e8 */
[----:B------:R-:W4:Y:S01]  /*24b0*/  @!P6 LDG.E.U16 R244, desc[UR20][R48.64] ;  /* 0x0000001430f4e981 */ /* 0x000f22000c1e1500 */
[----:B------:R-:W-:Y:S01]  /*24c0*/  LOP3.LUT P6, RZ, R21, 0x1, RZ, 0xc0, !PT ;  /* 0x0000000115ff7812 */ /* 0x000fe200078cc0ff */
[C---:B------:R-:W-:Y:S01]  /*24d0*/  IMAD.WIDE R56, R59.reuse, 0x2, R46 ;  /* 0x000000023b387825 */ /* 0x040fe200078e022e */
[----:B------:R-:W-:Y:S01]  /*24e0*/  SHF.R.U32.HI R22, RZ, 0x7, R3 ;  /* 0x00000007ff167819 */ /* 0x000fe20000011603 */
[----:B--2---:R-:W0:Y:S02]  /*24f0*/  LDCU UR6, c[0x0][0x3b0] ;  /* 0x00007600ff0677ac */ /* 0x004e240008000800 */
[----:B------:R-:W-:-:S04]  /*2500*/  IMAD.WIDE R58, R59, 0x2, R48 ;  /* 0x000000023b3a7825 */ /* 0x000fc800078e0230 */
[----:B------:R-:W-:-:S04]  /*2510*/  IMAD.WIDE R64, R67, 0x2, R46 ;  /* 0x0000000243407825 */ /* 0x000fc800078e022e */
[----:B------:R-:W2:Y:S01]  /*2520*/  @P6 LDG.E.U16 R250, desc[UR20][R56.64] ;  /* 0x0000001438fa6981 */ /* 0x000ea2000c1e1500 */
[----:B------:R-:W-:-:S03]  /*2530*/  IMAD.WIDE R66, R67, 0x2, R48 ;  /* 0x0000000243427825 */ /* 0x000fc600078e0230 */
[----:B------:R-:W5:Y:S01]  /*2540*/  @P6 LDG.E.U16 R252, desc[UR20][R58.64] ;  /* 0x000000143afc6981 */ /* 0x000f62000c1e1500 */
[----:B------:R-:W-:Y:S01]  /*2550*/  LOP3.LUT P6, RZ, R22, 0x1, RZ, 0xc0, !PT ;  /* 0x0000000116ff7812 */ /* 0x000fe200078cc0ff */
[C---:B------:R-:W-:Y:S01]  /*2560*/  IMAD.WIDE R52, R55.reuse, 0x2, R46 ;  /* 0x0000000237347825 */ /* 0x040fe200078e022e */
[----:B------:R-:W-:Y:S01]  /*2570*/  SHF.R.U32.HI R22, RZ, 0x6, R3 ;  /* 0x00000006ff167819 */ /* 0x000fe20000011603 */
[----:B------:R-:W2:Y:S02]  /*2580*/  @!P5 LDG.E.U16 R235, desc[UR20][R64.64] ;  /* 0x0000001440ebd981 */ /* 0x000ea4000c1e1500 */
[----:B------:R-:W-:Y:S02]  /*2590*/  IMAD.WIDE R54, R55, 0x2, R48 ;  /* 0x0000000237367825 */ /* 0x000fe400078e0230 */
[----:B------:R-:W2:Y:S01]  /*25a0*/  @!P5 LDG.E.U16 R236, desc[UR20][R66.64] ;  /* 0x0000001442ecd981 */ /* 0x000ea2000c1e1500 */
[----:B------:R-:W-:Y:S01]  /*25b0*/  LOP3.LUT P5, RZ, R22, 0x1, RZ, 0xc0, !PT ;  /* 0x0000000116ff7812 */ /* 0x000fe200078ac0ff */
[----:B------:R-:W-:-:S02]  /*25c0*/  VIADD R21, R2, 0xfffffffd ;  /* 0xfffffffd02157836 */ /* 0x000fc40000000000 */
[----:B------:R-:W2:Y:S01]  /*25d0*/  @!P4 LDG.E.U16 R246, desc[UR20][R52.64] ;  /* 0x0000001434f6c981 */ /* 0x000ea2000c1e1500 */
[----:B------:R-:W-:-:S03]  /*25e0*/  IMAD.WIDE R72, R75, 0x2, R46 ;  /* 0x000000024b487825 */ /* 0x000fc600078e022e */
[----:B------:R-:W2:Y:S01]  /*25f0*/  @!P4 LDG.E.U16 R248, desc[UR20][R54.64] ;  /* 0x0000001436f8c981 */ /* 0x000ea2000c1e1500 */
[----:B------:R-:W-:Y:S01]  /*2600*/  ISETP.GE.U32.AND P4, PT, R21, 0x7fffffde, PT ;  /* 0x7fffffde1500780c */ /* 0x000fe20003f86070 */
[----:B------:R-:W-:Y:S01]  /*2610*/  IMAD.WIDE R60, R63, 0x2, R46 ;  /* 0x000000023f3c7825 */ /* 0x000fe200078e022e */
[----:B------:R-:W-:-:S03]  /*2620*/  SHF.R.U32.HI R21, RZ, 0xe, R3 ;  /* 0x0000000eff157819 */ /* 0x000fc60000011603 */
[--C-:B------:R-:W-:Y:S01]  /*2630*/  IMAD.WIDE R74, R75, 0x2, R48.reuse ;  /* 0x000000024b4a7825 */ /* 0x100fe200078e0230 */
[----:B------:R-:W2:Y:S03]  /*2640*/  @P5 LDG.E.U16 R239, desc[UR20][R72.64] ;  /* 0x0000001448ef5981 */ /* 0x000ea6000c1e1500 */
[----:B------:R-:W-:Y:S01]  /*2650*/  IMAD.WIDE R62, R63, 0x2, R48 ;  /* 0x000000023f3e7825 */ /* 0x000fe200078e0230 */
[----:B------:R-:W2:Y:S03]  /*2660*/  @P5 LDG.E.U16 R240, desc[UR20][R74.64] ;  /* 0x000000144af05981 */ /* 0x000ea6000c1e1500 */
[----:B------:R-:W-:Y:S01]  /*2670*/  VIADD R22, R2, 0xfffffffc ;  /* 0xfffffffc02167836 */ /* 0x000fe20000000000 */
[----:B------:R-:W2:Y:S01]  /*2680*/  @P6 LDG.E.U16 R243, desc[UR20][R60.64] ;  /* 0x000000143cf36981 */ /* 0x000ea2000c1e1500 */
[----:B------:R-:W-:-:S03]  /*2690*/  IMAD.WIDE R80, R83, 0x2, R46 ;  /* 0x0000000253507825 */ /* 0x000fc600078e022e */
[----:B------:R-:W2:Y:S01]  /*26a0*/  @P6 LDG.E.U16 R245, desc[UR20][R62.64] ;  /* 0x000000143ef56981 */ /* 0x000ea2000c1e1500 */
[----:B------:R-:W-:Y:S01]  /*26b0*/  IMAD.WIDE R82, R83, 0x2, R48 ;  /* 0x0000000253527825 */ /* 0x000fe200078e0230 */
[----:B------:R-:W-:Y:S02]  /*26c0*/  ISETP.GE.U32.AND P5, PT, R22, 0x7fffffdd, PT ;  /* 0x7fffffdd1600780c */ /* 0x000fe40003fa6070 */
[----:B------:R-:W-:Y:S01]  /*26d0*/  LOP3.LUT P6, RZ, R21, 0x1, RZ, 0xc0, !PT ;  /* 0x0000000115ff7812 */ /* 0x000fe200078cc0ff */
[----:B------:R-:W-:Y:S01]  /*26e0*/  IMAD R71, R50, 0x11, RZ ;  /* 0x0000001132477824 */ /* 0x000fe200078e02ff */
[----:B------:R-:W-:Y:S01]  /*26f0*/  SHF.R.U32.HI R22, RZ, 0xd, R3 ;  /* 0x0000000dff167819 */ /* 0x000fe20000011603 */
[----:B------:R-:W2:Y:S04]  /*2700*/  @!P4 LDG.E.U16 R231, desc[UR20][R80.64] ;  /* 0x0000001450e7c981 */ /* 0x000ea8000c1e1500 */
[----:B------:R-:W2:Y:S01]  /*2710*/  @!P4 LDG.E.U16 R232, desc[UR20][R82.64] ;  /* 0x0000001452e8c981 */ /* 0x000ea2000c1e1500 */
[----:B------:R-:W-:Y:S01]  /*2720*/  LOP3.LUT P4, RZ, R22, 0x1, RZ, 0xc0, !PT ;  /* 0x0000000116ff7812 */ /* 0x000fe2000788c0ff */
[----:B------:R-:W-:Y:S01]  /*2730*/  IMAD.WIDE R68, R71, 0x2, R46 ;  /* 0x0000000247447825 */ /* 0x000fe200078e022e */
[----:B------:R-:W-:-:S02]  /*2740*/  PRMT R237, RZ, 0x7610, R237 ;  /* 0x00007610ffed7816 */ /* 0x000fc400000000ed */
[----:B------:R-:W-:Y:S01]  /*2750*/  PRMT R238, RZ, 0x7610, R238 ;  /* 0x00007610ffee7816 */ /* 0x000fe200000000ee */
[----:B------:R-:W-:Y:S02]  /*2760*/  IMAD R91, R50, 0x12, RZ ;  /* 0x00000012325b7824 */ /* 0x000fe400078e02ff */
[----:B------:R-:W-:Y:S01]  /*2770*/  IMAD.WIDE R70, R71, 0x2, R48 ;  /* 0x0000000247467825 */ /* 0x000fe200078e0230 */
[----:B------:R-:W-:Y:S01]  /*2780*/  PRMT R168, RZ, 0x7610, R168 ;  /* 0x00007610ffa87816 */ /* 0x000fe200000000a8 */
[----:B------:R-:W2:Y:S02]  /*2790*/  @P6 LDG.E.U16 R237, desc[UR20][R68.64] ;  /* 0x0000001444ed6981 */ /* 0x000ea4000c1e1500 */
[----:B------:R-:W-:Y:S01]  /*27a0*/  VIADD R21, R2, 0xfffffff5 ;  /* 0xfffffff502157836 */ /* 0x000fe20000000000 */
[----:B------:R-:W-:Y:S01]  /*27b0*/  PRMT R169, RZ, 0x7610, R169 ;  /* 0x00007610ffa97816 */ /* 0x000fe200000000a9 */
[----:B------:R-:W-:Y:S01]  /*27c0*/  IMAD.WIDE R88, R91, 0x2, R46 ;  /* 0x000000025b587825 */ /* 0x000fe200078e022e */
[----:B------:R-:W2:Y:S01]  /*27d0*/  @P6 LDG.E.U16 R238, desc[UR20][R70.64] ;  /* 0x0000001446ee6981 */ /* 0x000ea2000c1e1500 */
[----:B------:R-:W-:-:S02]  /*27e0*/  SHF.R.U32.HI R22, RZ, 0x5, R3 ;  /* 0x00000005ff167819 */ /* 0x000fc40000011603 */
[----:B------:R-:W-:Y:S01]  /*27f0*/  IMAD.WIDE R90, R91, 0x2, R48 ;  /* 0x000000025b5a7825 */ /* 0x000fe200078e0230 */
[----:B------:R-:W-:Y:S01]  /*2800*/  ISETP.GE.U32.AND P6, PT, R21, 0x7fffffd6, PT ;  /* 0x7fffffd61500780c */ /* 0x000fe20003fc6070 */
[----:B------:R-:W2:Y:S02]  /*2810*/  @P4 LDG.E.U16 R168, desc[UR20][R88.64] ;  /* 0x0000001458a84981 */ /* 0x000ea4000c1e1500 */
[C---:B------:R-:W-:Y:S01]  /*2820*/  IMAD R99, R50.reuse, 0x3, RZ ;  /* 0x0000000332637824 */ /* 0x040fe200078e02ff */
[----:B------:R-:W-:Y:S01]  /*2830*/  PRMT R241, RZ, 0x7610, R241 ;  /* 0x00007610fff17816 */ /* 0x000fe200000000f1 */
[C---:B------:R-:W-:Y:S01]  /*2840*/  IMAD.WIDE R76, R50.reuse, 0x2, R46 ;  /* 0x00000002324c7825 */ /* 0x040fe200078e022e */
[----:B------:R-:W-:Y:S01]  /*2850*/  PRMT R242, RZ, 0x7610, R242 ;  /* 0x00007610fff27816 */ /* 0x000fe200000000f2 */
[----:B------:R-:W2:Y:S01]  /*2860*/  @P4 LDG.E.U16 R169, desc[UR20][R90.64] ;  /* 0x000000145aa94981 */ /* 0x000ea2000c1e1500 */
[----:B------:R-:W-:Y:S01]  /*2870*/  PRMT R172, RZ, 0x7610, R172 ;  /* 0x00007610ffac7816 */ /* 0x000fe200000000ac */
[----:B------:R-:W-:Y:S01]  /*2880*/  IMAD.WIDE R78, R50, 0x2, R48 ;  /* 0x00000002324e7825 */ /* 0x000fe200078e0230 */
[----:B------:R-:W-:Y:S01]  /*2890*/  PRMT R173, RZ, 0x7610, R173 ;  /* 0x00007610ffad7816 */ /* 0x000fe200000000ad */
[----:B------:R-:W2:Y:S02]  /*28a0*/  @!P0 LDG.E.U16 R241, desc[UR20][R76.64] ;  /* 0x000000144cf18981 */ /* 0x000ea4000c1e1500 */
[----:B------:R-:W-:Y:S01]  /*28b0*/  IMAD.WIDE R96, R99, 0x2, R46 ;  /* 0x0000000263607825 */ /* 0x000fe200078e022e */
[----:B------:R-:W-:Y:S01]  /*28c0*/  LOP3.LUT P4, RZ, R22, 0x1, RZ, 0xc0, !PT ;  /* 0x0000000116ff7812 */ /* 0x000fe2000788c0ff */
[----:B------:R-:W2:Y:S02]  /*28d0*/  @!P0 LDG.E.U16 R242, desc[UR20][R78.64] ;  /* 0x000000144ef28981 */ /* 0x000ea4000c1e1500 */
[----:B------:R-:W-:-:S02]  /*28e0*/  VIADD R21, R2, 0xfffffff4 ;  /* 0xfffffff402157836 */ /* 0x000fc40000000000 */
[----:B------:R-:W-:Y:S02]  /*28f0*/  IMAD R87, R50, 0xa, RZ ;  /* 0x0000000a32577824 */ /* 0x000fe400078e02ff */
[----:B------:R-:W-:Y:S01]  /*2900*/  IMAD.WIDE R98, R99, 0x2, R48 ;  /* 0x0000000263627825 */ /* 0x000fe200078e0230 */
[----:B------:R-:W-:Y:S01]  /*2910*/  SHF.R.U32.HI R22, RZ, 0xc, R3 ;  /* 0x0000000cff167819 */ /* 0x000fe20000011603 */
[----:B------:R-:W2:Y:S01]  /*2920*/  @!P5 LDG.E.U16 R172, desc[UR20][R96.64] ;  /* 0x0000001460acd981 */ /* 0x000ea2000c1e1500 */
[----:B------:R-:W-:Y:S01]  /*2930*/  PRMT R233, RZ, 0x7610, R233 ;  /* 0x00007610ffe97816 */ /* 0x000fe200000000e9 */
[----:B------:R-:W-:Y:S01]  /*2940*/  IMAD.WIDE R84, R87, 0x2, R46 ;  /* 0x0000000257547825 */ /* 0x000fe200078e022e */
[----:B------:R-:W-:Y:S01]  /*2950*/  PRMT R234, RZ, 0x7610, R234 ;  /* 0x00007610ffea7816 */ /* 0x000fe200000000ea */
[----:B------:R-:W2:Y:S01]  /*2960*/  @!P5 LDG.E.U16 R173, desc[UR20][R98.64] ;  /* 0x0000001462add981 */ /* 0x000ea2000c1e1500 */
[----:B------:R-:W-:Y:S01]  /*2970*/  ISETP.GE.U32.AND P0, PT, R21, 0x7fffffd5, PT ;  /* 0x7fffffd51500780c */ /* 0x000fe20003f06070 */
[----:B------:R-:W-:Y:S01]  /*2980*/  IMAD.WIDE R86, R87, 0x2, R48 ;  /* 0x0000000257567825 */ /* 0x000fe200078e0230 */
[----:B------:R-:W-:Y:S01]  /*2990*/  LOP3.LUT P5, RZ, R22, 0x1, RZ, 0xc0, !PT ;  /* 0x0000000116ff7812 */ /* 0x000fe200078ac0ff */
[----:B------:R-:W2:Y:S02]  /*29a0*/  @!P6 LDG.E.U16 R233, desc[UR20][R84.64] ;  /* 0x0000001454e9e981 */ /* 0x000ea4000c1e1500 */
[----:B------:R-:W-:-:S02]  /*29b0*/  VIADD R21, R2, 0xfffffffb ;  /* 0xfffffffb02157836 */ /* 0x000fc40000000000 */
[C---:B------:R-:W-:Y:S01]  /*29c0*/  IMAD R107, R50.reuse, 0x13, RZ ;  /* 0x00000013326b7824 */ /* 0x040fe200078e02ff */
[----:B------:R-:W2:Y:S02]  /*29d0*/  @!P6 LDG.E.U16 R234, desc[UR20][R86.64] ;  /* 0x0000001456eae981 */ /* 0x000ea4000c1e1500 */
[----:B------:R-:W-:Y:S01]  /*29e0*/  ISETP.GE.U32.AND P6, PT, R21, 0x7fffffdc, PT ;  /* 0x7fffffdc1500780c */ /* 0x000fe20003fc6070 */
[----:B------:R-:W-:Y:S01]  /*29f0*/  IMAD R95, R50, 0x1a, RZ ;  /* 0x0000001a325f7824 */ /* 0x000fe200078e02ff */
[----:B------:R-:W-:Y:S01]  /*2a00*/  PRMT R176, RZ, 0x7610, R176 ;  /* 0x00007610ffb07816 */ /* 0x000fe200000000b0 */
[----:B------:R-:W-:Y:S01]  /*2a10*/  IMAD.WIDE R104, R107, 0x2, R46 ;  /* 0x000000026b687825 */ /* 0x000fe200078e022e */
[----:B------:R-:W-:-:S03]  /*2a20*/  PRMT R177, RZ, 0x7610, R177 ;  /* 0x00007610ffb17816 */ /* 0x000fc600000000b1 */
[----:B------:R-:W-:Y:S01]  /*2a30*/  IMAD.WIDE R106, R107, 0x2, R48 ;  /* 0x000000026b6a7825 */ /* 0x000fe200078e0230 */
[----:B------:R-:W-:Y:S01]  /*2a40*/  SHF.R.U32.HI R22, RZ, 0x4, R3 ;  /* 0x00000004ff167819 */ /* 0x000fe20000011603 */
[----:B------:R-:W2:Y:S02]  /*2a50*/  @P5 LDG.E.U16 R176, desc[UR20][R104.64] ;  /* 0x0000001468b05981 */ /* 0x000ea4000c1e1500 */
[----:B------:R-:W-:Y:S01]  /*2a60*/  IMAD.SHL.U32 R115, R50, 0x4, RZ ;  /* 0x0000000432737824 */ /* 0x000fe200078e00ff */
[----:B------:R-:W-:Y:S01]  /*2a70*/  PRMT R170, RZ, 0x7610, R170 ;  /* 0x00007610ffaa7816 */ /* 0x000fe200000000aa */
[C---:B------:R-:W-:Y:S01]  /*2a80*/  IMAD.WIDE R92, R95.reuse, 0x2, R46 ;  /* 0x000000025f5c7825 */ /* 0x040fe200078e022e */
[----:B------:R-:W-:Y:S01]  /*2a90*/  PRMT R171, RZ, 0x7610, R171 ;  /* 0x00007610ffab7816 */ /* 0x000fe200000000ab */
[----:B------:R-:W2:Y:S01]  /*2aa0*/  @P5 LDG.E.U16 R177, desc[UR20][R106.64] ;  /* 0x000000146ab15981 */ /* 0x000ea2000c1e1500 */
[----:B------:R-:W-:Y:S01]  /*2ab0*/  PRMT R180, RZ, 0x7610, R180 ;  /* 0x00007610ffb47816 */ /* 0x000fe200000000b4 */
[----:B------:R-:W-:Y:S01]  /*2ac0*/  IMAD.WIDE R94, R95, 0x2, R48 ;  /* 0x000000025f5e7825 */ /* 0x000fe200078e0230 */
[----:B------:R-:W-:Y:S01]  /*2ad0*/  PRMT R181, RZ, 0x7610, R181 ;  /* 0x00007610ffb57816 */ /* 0x000fe200000000b5 */
[----:B------:R-:W2:Y:S02]  /*2ae0*/  @P4 LDG.E.U16 R170, desc[UR20][R92.64] ;  /* 0x000000145caa4981 */ /* 0x000ea4000c1e1500 */
[----:B------:R-:W-:Y:S01]  /*2af0*/  IMAD.WIDE R112, R115, 0x2, R46 ;  /* 0x0000000273707825 */ /* 0x000fe200078e022e */
[----:B------:R-:W-:Y:S01]  /*2b00*/  LOP3.LUT P5, RZ, R22, 0x1, RZ, 0xc0, !PT ;  /* 0x0000000116ff7812 */ /* 0x000fe200078ac0ff */
[----:B------:R-:W2:Y:S02]  /*2b10*/  @P4 LDG.E.U16 R171, desc[UR20][R94.64] ;  /* 0x000000145eab4981 */ /* 0x000ea4000c1e1500 */
        /* <DEDUP_REMOVED lines=17> */
[C---:B------:R-:W-:Y:S01]  /*2c30*/  IMAD.WIDE R120, R123.reuse, 0x2, R46 ;  /* 0x000000027b787825 */ /* 0x040fe200078e022e */
[----:B------:R-:W-:Y:S02]  /*2c40*/  PRMT R184, RZ, 0x7610, R184 ;  /* 0x00007610ffb87816 */ /* 0x000fe400000000b8 */
[----:B------:R-:W-:Y:S01]  /*2c50*/  PRMT R185, RZ, 0x7610, R185 ;  /* 0x00007610ffb97816 */ /* 0x000fe200000000b9 */
[----:B------:R-:W-:Y:S01]  /*2c60*/  IMAD.WIDE R122, R123, 0x2, R48 ;  /* 0x000000027b7a7825 */ /* 0x000fe200078e0230 */
[----:B------:R-:W-:Y:S02]  /*2c70*/  SHF.R.U32.HI R22, RZ, 0x3, R3 ;  /* 0x00000003ff167819 */ /* 0x000fe40000011603 */
[----:B------:R-:W-:Y:S01]  /*2c80*/  PRMT R188, RZ, 0x7610, R188 ;  /* 0x00007610ffbc7816 */ /* 0x000fe200000000bc */
[C---:B------:R-:W-:Y:S01]  /*2c90*/  IMAD R131, R50.reuse, 0x5, RZ ;  /* 0x0000000532837824 */ /* 0x040fe200078e02ff */
[----:B------:R-:W-:Y:S01]  /*2ca0*/  PRMT R189, RZ, 0x7610, R189 ;  /* 0x00007610ffbd7816 */ /* 0x000fe200000000bd */
[----:B------:R-:W-:Y:S01]  /*2cb0*/  IMAD R111, R50, 0x1b, RZ ;  /* 0x0000001b326f7824 */ /* 0x000fe200078e02ff */
[----:B------:R-:W2:Y:S01]  /*2cc0*/  @P6 LDG.E.U16 R184, desc[UR20][R120.64] ;  /* 0x0000001478b86981 */ /* 0x000ea2000c1e1500 */
[----:B------:R-:W-:-:S03]  /*2cd0*/  IMAD.WIDE R128, R131, 0x2, R46 ;  /* 0x0000000283807825 */ /* 0x000fc600078e022e */
[----:B------:R-:W2:Y:S01]  /*2ce0*/  @P6 LDG.E.U16 R185, desc[UR20][R122.64] ;  /* 0x000000147ab96981 */ /* 0x000ea2000c1e1500 */
[----:B------:R-:W-:Y:S01]  /*2cf0*/  IMAD.WIDE R130, R131, 0x2, R48 ;  /* 0x0000000283827825 */ /* 0x000fe200078e0230 */
[----:B------:R-:W-:Y:S02]  /*2d00*/  LOP3.LUT P6, RZ, R22, 0x1, RZ, 0xc0, !PT ;  /* 0x0000000116ff7812 */ /* 0x000fe400078cc0ff */
[----:B------:R-:W-:Y:S01]  /*2d10*/  SHF.R.U32.HI R22, RZ, 0xa, R3 ;  /* 0x0000000aff167819 */ /* 0x000fe20000011603 */
[C---:B------:R-:W-:Y:S01]  /*2d20*/  IMAD.WIDE R108, R111.reuse, 0x2, R46 ;  /* 0x000000026f6c7825 */ /* 0x040fe200078e022e */
[----:B------:R-:W-:Y:S01]  /*2d30*/  PRMT R178, RZ, 0x7610, R178 ;  /* 0x00007610ffb27816 */ /* 0x000fe200000000b2 */
[----:B------:R-:W2:Y:S01]  /*2d40*/  @!P0 LDG.E.U16 R188, desc[UR20][R128.64] ;  /* 0x0000001480bc8981 */ /* 0x000ea2000c1e1500 */
[----:B------:R-:W-:Y:S01]  /*2d50*/  PRMT R179, RZ, 0x7610, R179 ;  /* 0x00007610ffb37816 */ /* 0x000fe200000000b3 */
[----:B------:R-:W-:Y:S02]  /*2d60*/  IMAD.WIDE R110, R111, 0x2, R48 ;  /* 0x000000026f6e7825 */ /* 0x000fe400078e0230 */
[----:B------:R-:W4:Y:S01]  /*2d70*/  @!P0 LDG.E.U16 R189, desc[UR20][R130.64] ;  /* 0x0000001482bd8981 */ /* 0x000f22000c1e1500 */
[----:B------:R-:W-:Y:S01]  /*2d80*/  LOP3.LUT P0, RZ, R22, 0x1, RZ, 0xc0, !PT ;  /* 0x0000000116ff7812 */ /* 0x000fe2000780c0ff */
[----:B------:R-:W-:-:S02]  /*2d90*/  VIADD R21, R2, 0xfffffff2 ;  /* 0xfffffff202157836 */ /* 0x000fc40000000000 */
[C---:B------:R-:W-:Y:S01]  /*2da0*/  IMAD R119, R50.reuse, 0xc, RZ ;  /* 0x0000000c32777824 */ /* 0x040fe200078e02ff */
[----:B------:R-:W5:Y:S01]  /*2db0*/  @P5 LDG.E.U16 R178, desc[UR20][R108.64] ;  /* 0x000000146cb25981 */ /* 0x000f62000c1e1500 */
[----:B------:R-:W-:Y:S01]  /*2dc0*/  IMAD R139, R50, 0x15, RZ ;  /* 0x00000015328b7824 */ /* 0x000fe200078e02ff */
[----:B------:R-:W-:Y:S01]  /*2dd0*/  PRMT R182, RZ, 0x7610, R182 ;  /* 0x00007610ffb67816 */ /* 0x000fe200000000b6 */
[----:B------:R-:W-:Y:S01]  /*2de0*/  IMAD.WIDE R116, R119, 0x2, R46 ;  /* 0x0000000277747825 */ /* 0x000fe200078e022e */
[----:B------:R-:W5:Y:S01]  /*2df0*/  @P5 LDG.E.U16 R179, desc[UR20][R110.64] ;  /* 0x000000146eb35981 */ /* 0x000f62000c1e1500 */
[----:B------:R-:W-:Y:S02]  /*2e00*/  PRMT R183, RZ, 0x7610, R183 ;  /* 0x00007610ffb77816 */ /* 0x000fe400000000b7 */
[----:B------:R-:W-:Y:S01]  /*2e10*/  ISETP.GE.U32.AND P5, PT, R21, 0x7fffffd3, PT ;  /* 0x7fffffd31500780c */ /* 0x000fe20003fa6070 */
[----:B------:R-:W-:Y:S01]  /*2e20*/  IMAD.WIDE R118, R119, 0x2, R48 ;  /* 0x0000000277767825 */ /* 0x000fe200078e0230 */
[----:B------:R-:W-:Y:S01]  /*2e30*/  PRMT R192, RZ, 0x7610, R192 ;  /* 0x00007610ffc07816 */ /* 0x000fe200000000c0 */
[----:B------:R-:W5:Y:S01]  /*2e40*/  @!P4 LDG.E.U16 R182, desc[UR20][R116.64] ;  /* 0x0000001474b6c981 */ /* 0x000f62000c1e1500 */
[----:B------:R-:W-:Y:S01]  /*2e50*/  PRMT R193, RZ, 0x7610, R193 ;  /* 0x00007610ffc17816 */ /* 0x000fe200000000c1 */
[----:B------:R-:W-:-:S02]  /*2e60*/  VIADD R21, R2, 0xfffffff9 ;  /* 0xfffffff902157836 */ /* 0x000fc40000000000 */
[----:B------:R-:W-:Y:S01]  /*2e70*/  IMAD R127, R50, 0x1c, RZ ;  /* 0x0000001c327f7824 */ /* 0x000fe200078e02ff */
[----:B------:R-:W5:Y:S01]  /*2e80*/  @!P4 LDG.E.U16 R183, desc[UR20][R118.64] ;  /* 0x0000001476b7c981 */ /* 0x000f62000c1e1500 */
[----:B------:R-:W-:Y:S01]  /*2e90*/  IMAD.WIDE R136, R139, 0x2, R46 ;  /* 0x000000028b887825 */ /* 0x000fe200078e022e */
[----:B------:R-:W-:-:S03]  /*2ea0*/  PRMT R186, RZ, 0x7610, R186 ;  /* 0x00007610ffba7816 */ /* 0x000fc600000000ba */
[----:B------:R-:W-:Y:S01]  /*2eb0*/  IMAD.WIDE R138, R139, 0x2, R48 ;  /* 0x000000028b8a7825 */ /* 0x000fe200078e0230 */
[----:B------:R-:W-:Y:S01]  /*2ec0*/  PRMT R187, RZ, 0x7610, R187 ;  /* 0x00007610ffbb7816 */ /* 0x000fe200000000bb */
[----:B------:R-:W5:Y:S01]  /*2ed0*/  @P0 LDG.E.U16 R192, desc[UR20][R136.64] ;  /* 0x0000001488c00981 */ /* 0x000f62000c1e1500 */
[----:B------:R-:W-:Y:S01]  /*2ee0*/  SHF.R.U32.HI R22, RZ, 0x2, R3 ;  /* 0x00000002ff167819 */ /* 0x000fe20000011603 */
[----:B------:R-:W-:Y:S01]  /*2ef0*/  IMAD.WIDE R124, R127, 0x2, R46 ;  /* 0x000000027f7c7825 */ /* 0x000fe200078e022e */
[----:B------:R-:W-:Y:S01]  /*2f00*/  ISETP.GE.U32.AND P4, PT, R21, 0x7fffffda, PT ;  /* 0x7fffffda1500780c */ /* 0x000fe20003f86070 */
[----:B------:R-:W5:Y:S02]  /*2f10*/  @P0 LDG.E.U16 R193, desc[UR20][R138.64] ;  /* 0x000000148ac10981 */ /* 0x000f64000c1e1500 */
[----:B------:R-:W-:Y:S01]  /*2f20*/  IMAD.WIDE R126, R127, 0x2, R48 ;  /* 0x000000027f7e7825 */ /* 0x000fe200078e0230 */
[----:B------:R-:W-:Y:S01]  /*2f30*/  LOP3.LUT P0, RZ, R22, 0x1, RZ, 0xc0, !PT ;  /* 0x0000000116ff7812 */ /* 0x000fe2000780c0ff */
[----:B------:R-:W5:Y:S02]  /*2f40*/  @P6 LDG.E.U16 R186, desc[UR20][R124.64] ;  /* 0x000000147cba6981 */ /* 0x000f64000c1e1500 */
[----:B------:R-:W-:-:S02]  /*2f50*/  VIADD R21, R2, 0xfffffff1 ;  /* 0xfffffff102157836 */ /* 0x000fc40000000000 */
[C---:B------:R-:W-:Y:S01]  /*2f60*/  IMAD R135, R50.reuse, 0xd, RZ ;  /* 0x0000000d32877824 */ /* 0x040fe200078e02ff */
[----:B------:R-:W5:Y:S01]  /*2f70*/  @P6 LDG.E.U16 R187, desc[UR20][R126.64] ;  /* 0x000000147ebb6981 */ /* 0x000f62000c1e1500 */
[----:B------:R-:W-:Y:S01]  /*2f80*/  PRMT R190, RZ, 0x7610, R190 ;  /* 0x00007610ffbe7816 */ /* 0x000fe200000000be */
[----:B------:R-:W-:Y:S01]  /*2f90*/  IMAD R143, R50, 0x1d, RZ ;  /* 0x0000001d328f7824 */ /* 0x000fe200078e02ff */
[----:B------:R-:W-:Y:S01]  /*2fa0*/  PRMT R191, RZ, 0x7610, R191 ;  /* 0x00007610ffbf7816 */ /* 0x000fe200000000bf */
[----:B------:R-:W-:Y:S01]  /*2fb0*/  IMAD.WIDE R132, R135, 0x2, R46 ;  /* 0x0000000287847825 */ /* 0x000fe200078e022e */
[----:B------:R-:W-:-:S03]  /*2fc0*/  ISETP.GE.U32.AND P6, PT, R21, 0x7fffffd2, PT ;  /* 0x7fffffd21500780c */ /* 0x000fc60003fc6070 */
[----:B------:R-:W-:Y:S01]  /*2fd0*/  IMAD.WIDE R134, R135, 0x2, R48 ;  /* 0x0000000287867825 */ /* 0x000fe200078e0230 */
[----:B------:R-:W-:Y:S01]  /*2fe0*/  PRMT R194, RZ, 0x7610, R194 ;  /* 0x00007610ffc27816 */ /* 0x000fe200000000c2 */
[----:B------:R-:W5:Y:S02]  /*2ff0*/  @!P5 LDG.E.U16 R190, desc[UR20][R132.64] ;  /* 0x0000001484bed981 */ /* 0x000f64000c1e1500 */
[----:B------:R-:W-:Y:S01]  /*3000*/  VIADD R21, R2, 0xfffffff8 ;  /* 0xfffffff802157836 */ /* 0x000fe20000000000 */
[----:B------:R-:W-:Y:S01]  /*3010*/  PRMT R195, RZ, 0x7610, R195 ;  /* 0x00007610ffc37816 */ /* 0x000fe200000000c3 */
[----:B------:R-:W-:Y:S01]  /*3020*/  IMAD.WIDE R140, R143, 0x2, R46 ;  /* 0x000000028f8c7825 */ /* 0x000fe200078e022e */
[----:B------:R-:W5:Y:S02]  /*3030*/  @!P5 LDG.E.U16 R191, desc[UR20][R134.64] ;  /* 0x0000001486bfd981 */ /* 0x000f64000c1e1500 */
[----:B------:R-:W-:Y:S01]  /*3040*/  ISETP.GE.U32.AND P5, PT, R21, 0x7fffffd9, PT ;  /* 0x7fffffd91500780c */ /* 0x000fe20003fa6070 */
[----:B------:R-:W-:Y:S01]  /*3050*/  IMAD.WIDE R142, R143, 0x2, R48 ;  /* 0x000000028f8e7825 */ /* 0x000fe200078e0230 */
[----:B------:R-:W-:Y:S01]  /*3060*/  SHF.R.U32.HI R21, RZ, 0x9, R3 ;  /* 0x00000009ff157819 */ /* 0x000fe20000011603 */
[----:B------:R-:W5:Y:S04]  /*3070*/  @P0 LDG.E.U16 R194, desc[UR20][R140.64] ;  /* 0x000000148cc20981 */ /* 0x000f68000c1e1500 */
[----:B------:R-:W5:Y:S01]  /*3080*/  @P0 LDG.E.U16 R195, desc[UR20][R142.64] ;  /* 0x000000148ec30981 */ /* 0x000f62000c1e1500 */
[----:B------:R-:W-:Y:S01]  /*3090*/  LOP3.LUT P0, RZ, R21, 0x1, RZ, 0xc0, !PT ;  /* 0x0000000115ff7812 */ /* 0x000fe2000780c0ff */
[C---:B------:R-:W-:Y:S01]  /*30a0*/  IMAD R155, R50.reuse, 0x16, RZ ;  /* 0x00000016329b7824 */ /* 0x040fe200078e02ff */
[----:B------:R-:W-:Y:S01]  /*30b0*/  LOP3.LUT R167, R167, 0x1f, RZ, 0xc0, !PT ;  /* 0x0000001fa7a77812 */ /* 0x000fe200078ec0ff */
[C---:B------:R-:W-:Y:S01]  /*30c0*/  IMAD R151, R50.reuse, 0xe, RZ ;  /* 0x0000000e32977824 */ /* 0x040fe200078e02ff */
[----:B------:R-:W-:Y:S01]  /*30d0*/  PRMT R203, RZ, 0x7610, R203 ;  /* 0x00007610ffcb7816 */ /* 0x000fe200000000cb */
[----:B------:R-:W-:Y:S01]  /*30e0*/  IMAD R147, R50, 0x6, RZ ;  /* 0x0000000632937824 */ /* 0x000fe200078e02ff */
[----:B------:R-:W-:Y:S01]  /*30f0*/  PRMT R204, RZ, 0x7610, R204 ;  /* 0x00007610ffcc7816 */ /* 0x000fe200000000cc */
[----:B------:R-:W-:Y:S01]  /*3100*/  IMAD.WIDE R152, R155, 0x2, R46 ;  /* 0x000000029b987825 */ /* 0x000fe200078e022e */
[----:B------:R-:W-:-:S02]  /*3110*/  PRMT R201, RZ, 0x7610, R201 ;  /* 0x00007610ffc97816 */ /* 0x000fc400000000c9 */
[----:B------:R-:W-:Y:S01]  /*3120*/  PRMT R202, RZ, 0x7610, R202 ;  /* 0x00007610ffca7816 */ /* 0x000fe200000000ca */
[----:B------:R-:W-:Y:S01]  /*3130*/  IMAD.WIDE R148, R151, 0x2, R46 ;  /* 0x0000000297947825 */ /* 0x000fe200078e022e */
[----:B------:R-:W-:Y:S01]  /*3140*/  PRMT R199, RZ, 0x7610, R199 ;  /* 0x00007610ffc77816 */ /* 0x000fe200000000c7 */
[----:B------:R-:W5:Y:S02]  /*3150*/  @P0 LDG.E.U16 R203, desc[UR20][R152.64] ;  /* 0x0000001498cb0981 */ /* 0x000f64000c1e1500 */
[----:B------:R-:W-:Y:S01]  /*3160*/  IMAD.WIDE R154, R155, 0x2, R48 ;  /* 0x000000029b9a7825 */ /* 0x000fe200078e0230 */
[----:B------:R-:W-:Y:S01]  /*3170*/  PRMT R200, RZ, 0x7610, R200 ;  /* 0x00007610ffc87816 */ /* 0x000fe200000000c8 */
[----:B------:R-:W5:Y:S02]  /*3180*/  @!P6 LDG.E.U16 R201, desc[UR20][R148.64] ;  /* 0x0000001494c9e981 */ /* 0x000f64000c1e1500 */
[----:B------:R-:W-:Y:S02]  /*3190*/  IMAD R163, R50, 0x7, RZ ;  /* 0x0000000732a37824 */ /* 0x000fe400078e02ff */
[----:B------:R-:W-:Y:S01]  /*31a0*/  VIADD R166, R2, 0x1f ;  /* 0x0000001f02a67836 */ /* 0x000fe20000000000 */
[----:B------:R-:W-:Y:S01]  /*31b0*/  PRMT R207, RZ, 0x7610, R207 ;  /* 0x00007610ffcf7816 */ /* 0x000fe200000000cf */
[----:B------:R-:W-:Y:S01]  /*31c0*/  IMAD.WIDE R150, R151, 0x2, R48 ;  /* 0x0000000297967825 */ /* 0x000fe200078e0230 */
[----:B------:R-:W-:Y:S01]  /*31d0*/  PRMT R208, RZ, 0x7610, R208 ;  /* 0x00007610ffd07816 */ /* 0x000fe200000000d0 */
[----:B------:R-:W5:Y:S02]  /*31e0*/  @P0 LDG.E.U16 R204, desc[UR20][R154.64] ;  /* 0x000000149acc0981 */ /* 0x000f64000c1e1500 */
[----:B------:R-:W-:Y:S01]  /*31f0*/  IMAD.WIDE R144, R147, 0x2, R46 ;  /* 0x0000000293907825 */ /* 0x000fe200078e022e */
[----:B------:R-:W-:Y:S01]  /*3200*/  SHF.R.U32.HI R22, RZ, 0x1, R3 ;  /* 0x00000001ff167819 */ /* 0x000fe20000011603 */
[----:B------:R-:W5:Y:S02]  /*3210*/  @!P6 LDG.E.U16 R202, desc[UR20][R150.64] ;  /* 0x0000001496cae981 */ /* 0x000f64000c1e1500 */
[----:B------:R-:W-:-:S02]  /*3220*/  IMAD R21, R167, R51, RZ ;  /* 0x00000033a7157224 */ /* 0x000fc400078e02ff */
[----:B------:R-:W-:Y:S01]  /*3230*/  IMAD.WIDE R146, R147, 0x2, R48 ;  /* 0x0000000293927825 */ /* 0x000fe200078e0230 */
[----:B------:R-:W-:Y:S01]  /*3240*/  ISETP.GT.AND P0, PT, R166, 0x1f, PT ;  /* 0x0000001fa600780c */ /* 0x000fe20003f04270 */
[----:B------:R-:W5:Y:S02]  /*3250*/  @!P4 LDG.E.U16 R199, desc[UR20][R144.64] ;  /* 0x0000001490c7c981 */ /* 0x000f64000c1e1500 */
[----:B------:R-:W-:Y:S01]  /*3260*/  IMAD.WIDE R160, R163, 0x2, R46 ;  /* 0x00000002a3a07825 */ /* 0x000fe200078e022e */
[----:B------:R-:W-:Y:S01]  /*3270*/  LEA R209, P6, R21, UR14, 0x1 ;  /* 0x0000000e15d17c11 */ /* 0x000fe2000f8c08ff */
[----:B------:R-:W5:Y:S02]  /*3280*/  @!P4 LDG.E.U16 R200, desc[UR20][R146.64] ;  /* 0x0000001492c8c981 */ /* 0x000f64000c1e1500 */
[----:B------:R-:W-:Y:S01]  /*3290*/  IMAD.WIDE R162, R163, 0x2, R48 ;  /* 0x00000002a3a27825 */ /* 0x000fe200078e0230 */
[----:B------:R-:W-:Y:S01]  /*32a0*/  LOP3.LUT P4, RZ, R22, 0x1, RZ, 0xc0, !PT ;  /* 0x0000000116ff7812 */ /* 0x000fe2000788c0ff */
[----:B------:R-:W5:Y:S02]  /*32b0*/  @!P5 LDG.E.U16 R207, desc[UR20][R160.64] ;  /* 0x00000014a0cfd981 */ /* 0x000f64000c1e1500 */
[----:B0-----:R-:W-:Y:S01]  /*32c0*/  IMAD R10, R10, UR6, RZ ;  /* 0x000000060a0a7c24 */ /* 0x001fe2000f8e02ff */
[----:B------:R-:W-:Y:S01]  /*32d0*/  ISETP.LT.AND P0, PT, R167, R2, P0 ;  /* 0x00000002a700720c */ /* 0x000fe20000701270 */
[----:B------:R-:W-:Y:S01]  /*32e0*/  VIADD R22, R2, 0xfffffff0 ;  /* 0xfffffff002167836 */ /* 0x000fe20000000000 */
[----:B------:R-:W5:Y:S01]  /*32f0*/  @!P5 LDG.E.U16 R208, desc[UR20][R162.64] ;  /* 0x00000014a2d0d981 */ /* 0x000f62000c1e1500 */
[----:B------:R-:W-:Y:S01]  /*3300*/  LEA.HI.X.SX32 R2, R21, UR15, 0x1, P6 ;  /* 0x0000000f15027c11 */ /* 0x000fe2000b0f0eff */
[----:B------:R-:W-:Y:S01]  /*3310*/  IMAD R16, R16, UR6, RZ ;  /* 0x0000000610107c24 */ /* 0x000fe2000f8e02ff */
[----:B------:R-:W-:Y:S01]  /*3320*/  LEA R44, P5, R10, R209, 0x1 ;  /* 0x000000d10a2c7211 */ /* 0x000fe200078a08ff */
[----:B------:R-:W-:-:S02]  /*3330*/  IMAD R13, R13, UR6, RZ ;  /* 0x000000060d0d7c24 */ /* 0x000fc4000f8e02ff */
[----:B------:R-:W-:Y:S01]  /*3340*/  IMAD R20, R20, UR6, RZ ;  /* 0x0000000614147c24 */ /* 0x000fe2000f8e02ff */
[-C--:B------:R-:W-:Y:S02]  /*3350*/  LEA.HI.X.SX32 R45, R10, R2.reuse, 0x1, P5 ;  /* 0x000000020a2d7211 */ /* 0x080fe400028f0eff */
[CC--:B------:R-:W-:Y:S01]  /*3360*/  LEA R40, P5, R16.reuse, R209.reuse, 0x1 ;  /* 0x000000d110287211 */ /* 0x0c0fe200078a08ff */
[----:B------:R-:W-:Y:S01]  /*3370*/  IMAD R19, R19, UR6, RZ ;  /* 0x0000000613137c24 */ /* 0x000fe2000f8e02ff */
[-C--:B------:R-:W-:Y:S01]  /*3380*/  LEA R42, P6, R13, R209.reuse, 0x1 ;  /* 0x000000d10d2a7211 */ /* 0x080fe200078c08ff */
[----:B------:R-:W-:Y:S01]  /*3390*/  IMAD R15, R15, UR6, RZ ;  /* 0x000000060f0f7c24 */ /* 0x000fe2000f8e02ff */
[-C--:B------:R-:W-:Y:S02]  /*33a0*/  LEA.HI.X.SX32 R41, R16, R2.reuse, 0x1, P5 ;  /* 0x0000000210297211 */ /* 0x080fe400028f0eff */
[----:B------:R-:W-:Y:S01]  /*33b0*/  LEA R36, P5, R20, R209, 0x1 ;  /* 0x000000d114247211 */ /* 0x000fe200078a08ff */
[----:B------:R-:W-:Y:S01]  /*33c0*/  IMAD R12, R12, UR6, RZ ;  /* 0x000000060c0c7c24 */ /* 0x000fe2000f8e02ff */
[----:B------:R-:W-:-:S02]  /*33d0*/  LEA.HI.X.SX32 R43, R13, R2, 0x1, P6 ;  /* 0x000000020d2b7211 */ /* 0x000fc400030f0eff */
[-C--:B------:R-:W-:Y:S01]  /*33e0*/  LEA R38, P6, R19, R209.reuse, 0x1 ;  /* 0x000000d113267211 */ /* 0x080fe200078c08ff */
[----:B------:R-:W-:Y:S01]  /*33f0*/  IMAD R14, R14, UR6, RZ ;  /* 0x000000060e0e7c24 */ /* 0x000fe2000f8e02ff */
[-C--:B------:R-:W-:Y:S02]  /*3400*/  LEA.HI.X.SX32 R37, R20, R2.reuse, 0x1, P5 ;  /* 0x0000000214257211 */ /* 0x080fe400028f0eff */
[-C--:B------:R-:W-:Y:S01]  /*3410*/  LEA R32, P5, R15, R209.reuse, 0x1 ;  /* 0x000000d10f207211 */ /* 0x080fe200078a08ff */
[----:B------:R-:W-:Y:S01]  /*3420*/  IMAD R17, R17, UR6, RZ ;  /* 0x0000000611117c24 */ /* 0x000fe2000f8e02ff */
[-C--:B------:R-:W-:Y:S02]  /*3430*/  LEA.HI.X.SX32 R39, R19, R2.reuse, 0x1, P6 ;  /* 0x0000000213277211 */ /* 0x080fe400030f0eff */
[-C--:B------:R-:W-:Y:S01]  /*3440*/  LEA R34, P6, R12, R209.reuse, 0x1 ;  /* 0x000000d10c227211 */ /* 0x080fe200078c08ff */
[----:B------:R-:W-:Y:S01]  /*3450*/  IMAD R159, R50, 0x1e, RZ ;  /* 0x0000001e329f7824 */ /* 0x000fe200078e02ff */
[-C--:B------:R-:W-:Y:S01]  /*3460*/  LEA.HI.X.SX32 R33, R15, R2.reuse, 0x1, P5 ;  /* 0x000000020f217211 */ /* 0x080fe200028f0eff */
[----:B------:R-:W-:Y:S01]  /*3470*/  IMAD R11, R11, UR6, RZ ;  /* 0x000000060b0b7c24 */ /* 0x000fe2000f8e02ff */
[----:B------:R-:W-:Y:S01]  /*3480*/  LEA R28, P5, R14, R209, 0x1 ;  /* 0x000000d10e1c7211 */ /* 0x000fe200078a08ff */
[----:B------:R-:W-:Y:S01]  /*3490*/  IMAD R18, R18, UR6, RZ ;  /* 0x0000000612127c24 */ /* 0x000fe2000f8e02ff */
[----:B------:R-:W-:-:S02]  /*34a0*/  LEA.HI.X.SX32 R35, R12, R2, 0x1, P6 ;  /* 0x000000020c237211 */ /* 0x000fc400030f0eff */
[-C--:B------:R-:W-:Y:S01]  /*34b0*/  LEA R30, P6, R17, R209.reuse, 0x1 ;  /* 0x000000d1111e7211 */ /* 0x080fe200078c08ff */
[C---:B------:R-:W-:Y:S01]  /*34c0*/  IMAD.WIDE R156, R159.reuse, 0x2, R46 ;  /* 0x000000029f9c7825 */ /* 0x040fe200078e022e */
[----:B------:R-:W-:Y:S02]  /*34d0*/  PRMT R205, RZ, 0x7610, R205 ;  /* 0x00007610ffcd7816 */ /* 0x000fe400000000cd */
[----:B------:R-:W-:Y:S01]  /*34e0*/  PRMT R206, RZ, 0x7610, R206 ;  /* 0x00007610ffce7816 */ /* 0x000fe200000000ce */
[----:B------:R-:W-:Y:S01]  /*34f0*/  IMAD.WIDE R158, R159, 0x2, R48 ;  /* 0x000000029f9e7825 */ /* 0x000fe200078e0230 */
[-C--:B------:R-:W-:Y:S02]  /*3500*/  LEA.HI.X.SX32 R29, R14, R2.reuse, 0x1, P5 ;  /* 0x000000020e1d7211 */ /* 0x080fe400028f0eff */
[-C--:B------:R-:W-:Y:S01]  /*3510*/  LEA R24, P5, R11, R209.reuse, 0x1 ;  /* 0x000000d10b187211 */ /* 0x080fe200078a08ff */
[----:B------:R-:W-:Y:S01]  /*3520*/  IMAD R8, R8, UR6, RZ ;  /* 0x0000000608087c24 */ /* 0x000fe2000f8e02ff */
[-C--:B------:R-:W-:Y:S01]  /*3530*/  LEA.HI.X.SX32 R31, R17, R2.reuse, 0x1, P6 ;  /* 0x00000002111f7211 */ /* 0x080fe200030f0eff */
[----:B------:R-:W-:Y:S01]  /*3540*/  IMAD R9, R9, UR6, RZ ;  /* 0x0000000609097c24 */ /* 0x000fe2000f8e02ff */
[-C--:B------:R-:W-:Y:S01]  /*3550*/  LEA R26, P6, R18, R209.reuse, 0x1 ;  /* 0x000000d1121a7211 */ /* 0x080fe200078c08ff */
[----:B------:R-:W5:Y:S01]  /*3560*/  @P4 LDG.E.U16 R205, desc[UR20][R156.64] ;  /* 0x000000149ccd4981 */ /* 0x000f62000c1e1500 */
[-C--:B------:R-:W-:Y:S01]  /*3570*/  LEA.HI.X.SX32 R25, R11, R2.reuse, 0x1, P5 ;  /* 0x000000020b197211 */ /* 0x080fe200028f0eff */
[----:B------:R-:W-:Y:S01]  /*3580*/  IMAD R6, R6, UR6, RZ ;  /* 0x0000000606067c24 */ /* 0x000fe2000f8e02ff */
[----:B------:R-:W-:Y:S01]  /*3590*/  LEA R20, P5, R8, R209, 0x1 ;  /* 0x000000d108147211 */ /* 0x000fe200078a08ff */
[----:B------:R-:W5:Y:S01]  /*35a0*/  @P4 LDG.E.U16 R206, desc[UR20][R158.64] ;  /* 0x000000149ece4981 */ /* 0x000f62000c1e1500 */
[----:B------:R-:W-:Y:S01]  /*35b0*/  ISETP.GE.U32.AND P4, PT, R22, 0x7fffffd1, PT ;  /* 0x7fffffd11600780c */ /* 0x000fe20003f86070 */
[----:B------:R-:W-:Y:S01]  /*35c0*/  IMAD R7, R7, UR6, RZ ;  /* 0x0000000607077c24 */ /* 0x000fe2000f8e02ff */
[----:B------:R-:W-:-:S02]  /*35d0*/  LEA.HI.X.SX32 R27, R18, R2, 0x1, P6 ;  /* 0x00000002121b7211 */ /* 0x000fc400030f0eff */
[----:B------:R-:W-:Y:S01]  /*35e0*/  LEA R22, P6, R9, R209, 0x1 ;  /* 0x000000d109167211 */ /* 0x000fe200078c08ff */
[----:B------:R-:W-:-:S04]  /*35f0*/  @!UP1 UIADD3 UR4, UPT, UPT, -UR4, 0x100000, URZ ;  /* 0x0010000004049890 */ /* 0x000fc8000fffe1ff */
[----:B------:R-:W-:Y:S02]  /*3600*/  @!UP1 USHF.L.U32 UR5, UR4, 0xb, URZ ;  /* 0x0000000b04059899 */ /* 0x000fe400080006ff */
[----:B------:R-:W-:Y:S01]  /*3610*/  @!UP1 USHF.L.U32 UR4, UR4, 0x1, URZ ;  /* 0x0000000104049899 */ /* 0x000fe200080006ff */
[-C--:B------:R-:W-:Y:S02]  /*3620*/  LEA.HI.X.SX32 R21, R8, R2.reuse, 0x1, P5 ;  /* 0x0000000208157211 */ /* 0x080fe400028f0eff */
[CC--:B------:R-:W-:Y:S01]  /*3630*/  LEA R16, P5, R6.reuse, R209.reuse, 0x1 ;  /* 0x000000d106107211 */ /* 0x0c0fe200078a08ff */
[----:B------:R-:W-:Y:S01]  /*3640*/  IMAD R5, R5, UR6, RZ ;  /* 0x0000000605057c24 */ /* 0x000fe2000f8e02ff */
[-C--:B------:R-:W-:Y:S02]  /*3650*/  LEA.HI.X.SX32 R23, R9, R2.reuse, 0x1, P6 ;  /* 0x0000000209177211 */ /* 0x080fe400030f0eff */
[----:B------:R-:W-:Y:S02]  /*3660*/  SHF.R.U32.HI R3, RZ, 0x8, R3 ;  /* 0x00000008ff037819 */ /* 0x000fe40000011603 */
[----:B------:R-:W-:Y:S01]  /*3670*/  LEA R18, P6, R7, R209, 0x1 ;  /* 0x000000d107127211 */ /* 0x000fe200078c08ff */
[----:B------:R-:W-:Y:S01]  /*3680*/  VOTEU.ALL UP2, P1 ;  /* 0x0000000000ff7886 */ /* 0x000fe20000840000 */
[----:B------:R-:W-:-:S02]  /*3690*/  LEA.HI.X.SX32 R17, R6, R2, 0x1, P5 ;  /* 0x0000000206117211 */ /* 0x000fc400028f0eff */
[----:B------:R-:W-:Y:S02]  /*36a0*/  LOP3.LUT P5, RZ, R3, 0x1, RZ, 0xc0, !PT ;  /* 0x0000000103ff7812 */ /* 0x000fe400078ac0ff */
[-C--:B------:R-:W-:Y:S01]  /*36b0*/  LEA.HI.X.SX32 R19, R7, R2.reuse, 0x1, P6 ;  /* 0x0000000207137211 */ /* 0x080fe200030f0eff */
[C---:B------:R-:W-:Y:S01]  /*36c0*/  IMAD R9, R50.reuse, 0xf, RZ ;  /* 0x0000000f32097824 */ /* 0x040fe200078e02ff */
[C---:B------:R-:W-:Y:S01]  /*36d0*/  LEA R14, P6, R5.reuse, R209, 0x1 ;  /* 0x000000d1050e7211 */ /* 0x040fe200078c08ff */
[C---:B------:R-:W-:Y:S01]  /*36e0*/  IMAD R7, R50.reuse, 0x17, RZ ;  /* 0x0000001732077824 */ /* 0x040fe200078e02ff */
[----:B------:R0:W1:Y:S01]  /*36f0*/  @!UP2 SYNCS.EXCH.64 URZ, [UR8+0xa008], UR4 ;  /* 0x00a0080408ffa5b2 */ /* 0x0000620008000100 */
[----:B------:R-:W-:Y:S01]  /*3700*/  IMAD R3, R50, 0x1f, RZ ;  /* 0x0000001f32037824 */ /* 0x000fe200078e02ff */
[----:B---3--:R3:W-:Y:S01]  /*3710*/  STS.U16 [R165+UR8], R4 ;  /* 0x00000004a5007988 */ /* 0x0087e20008000408 */
[----:B------:R-:W-:Y:S01]  /*3720*/  LEA.HI.X.SX32 R15, R5, R2, 0x1, P6 ;  /* 0x00000002050f7211 */ /* 0x000fe200030f0eff */
[----:B------:R-:W-:Y:S01]  /*3730*/  IMAD.WIDE R12, R9, 0x2, R46 ;  /* 0x00000002090c7825 */ /* 0x000fe200078e022e */
[----:B------:R-:W-:-:S02]  /*3740*/  PRMT R209, RZ, 0x7610, R209 ;  /* 0x00007610ffd17816 */ /* 0x000fc400000000d1 */
[----:B------:R-:W-:Y:S01]  /*3750*/  PRMT R210, RZ, 0x7610, R210 ;  /* 0x00007610ffd27816 */ /* 0x000fe200000000d2 */
[----:B------:R-:W-:Y:S01]  /*3760*/  IMAD.WIDE R10, R7, 0x2, R46 ;  /* 0x00000002070a7825 */ /* 0x000fe200078e022e */
[----:B------:R-:W-:Y:S02]  /*3770*/  PRMT R211, RZ, 0x7610, R211 ;  /* 0x00007610ffd37816 */ /* 0x000fe400000000d3 */
[----:B------:R-:W-:Y:S01]  /*3780*/  PRMT R212, RZ, 0x7610, R212 ;  /* 0x00007610ffd47816 */ /* 0x000fe200000000d4 */
[----:B---3--:R-:W-:Y:S01]  /*3790*/  IMAD.WIDE R4, R3, 0x2, R46 ;  /* 0x0000000203047825 */ /* 0x008fe200078e022e */
[----:B------:R-:W-:Y:S01]  /*37a0*/  PRMT R214, RZ, 0x7610, R214 ;  /* 0x00007610ffd67816 */ /* 0x000fe200000000d6 */
[----:B------:R-:W3:Y:S01]  /*37b0*/  @!P4 LDG.E.U16 R209, desc[UR20][R12.64] ;  /* 0x000000140cd1c981 */ /* 0x000ee2000c1e1500 */
[----:B------:R-:W-:Y:S01]  /*37c0*/  PRMT R216, RZ, 0x7610, R216 ;  /* 0x00007610ffd87816 */ /* 0x000fe200000000d8 */
[----:B------:R-:W-:Y:S01]  /*37d0*/  IMAD.WIDE R8, R9, 0x2, R48 ;  /* 0x0000000209087825 */ /* 0x000fe200078e0230 */
[----:B------:R-:W-:Y:S01]  /*37e0*/  PRMT R213, RZ, 0x7610, R213 ;  /* 0x00007610ffd57816 */ /* 0x000fe200000000d5 */
[----:B------:R-:W3:Y:S01]  /*37f0*/  @P5 LDG.E.U16 R211, desc[UR20][R10.64] ;  /* 0x000000140ad35981 */ /* 0x000ee2000c1e1500 */
[----:B------:R-:W-:Y:S01]  /*3800*/  PRMT R215, RZ, 0x7610, R215 ;  /* 0x00007610ffd77816 */ /* 0x000fe200000000d7 */
[----:B------:R-:W-:Y:S01]  /*3810*/  IMAD.WIDE R6, R7, 0x2, R48 ;  /* 0x0000000207067825 */ /* 0x000fe200078e0230 */
[----:B------:R-:W-:Y:S01]  /*3820*/  PRMT R217, RZ, 0x7610, R217 ;  /* 0x00007610ffd97816 */ /* 0x000fe200000000d9 */
[----:B------:R-:W3:Y:S01]  /*3830*/  @!P4 LDG.E.U16 R210, desc[UR20][R8.64] ;  /* 0x0000001408d2c981 */ /* 0x000ee2000c1e1500 */
[----:B------:R-:W-:Y:S01]  /*3840*/  PRMT R219, RZ, 0x7610, R219 ;  /* 0x00007610ffdb7816 */ /* 0x000fe200000000db */
[----:B------:R-:W-:Y:S01]  /*3850*/  IMAD.WIDE R2, R3, 0x2, R48 ;  /* 0x0000000203027825 */ /* 0x000fe200078e0230 */
[----:B------:R-:W-:Y:S01]  /*3860*/  PRMT R221, RZ, 0x7610, R221 ;  /* 0x00007610ffdd7816 */ /* 0x000fe200000000dd */
[----:B------:R-:W3:Y:S01]  /*3870*/  @P5 LDG.E.U16 R212, desc[UR20][R6.64] ;  /* 0x0000001406d45981 */ /* 0x000ee2000c1e1500 */
[----:B------:R-:W-:-:S02]  /*3880*/  PRMT R223, RZ, 0x7610, R223 ;  /* 0x00007610ffdf7816 */ /* 0x000fc400000000df */
[----:B------:R-:W-:Y:S01]  /*3890*/  PRMT R225, RZ, 0x7610, R225 ;  /* 0x00007610ffe17816 */ /* 0x000fe200000000e1 */
[----:B------:R-:W3:Y:S01]  /*38a0*/  @!P3 LDG.E.U16 R214, desc[UR20][R4.64] ;  /* 0x0000001404d6b981 */ /* 0x000ee2000c1e1500 */
[----:B------:R-:W-:Y:S02]  /*38b0*/  PRMT R227, RZ, 0x7610, R227 ;  /* 0x00007610ffe37816 */ /* 0x000fe400000000e3 */
[----:B------:R-:W-:Y:S01]  /*38c0*/  PRMT R218, RZ, 0x7610, R218 ;  /* 0x00007610ffda7816 */ /* 0x000fe200000000da */
[----:B------:R-:W3:Y:S01]  /*38d0*/  @!P3 LDG.E.U16 R216, desc[UR20][R2.64] ;  /* 0x0000001402d8b981 */ /* 0x000ee2000c1e1500 */
[----:B------:R-:W-:Y:S02]  /*38e0*/  PRMT R220, RZ, 0x7610, R220 ;  /* 0x00007610ffdc7816 */ /* 0x000fe400000000dc */
[----:B------:R-:W-:Y:S01]  /*38f0*/  PRMT R222, RZ, 0x7610, R222 ;  /* 0x00007610ffde7816 */ /* 0x000fe200000000de */
[----:B------:R-:W3:Y:S01]  /*3900*/  @P0 LDG.E.U16 R213, desc[UR20][R44.64] ;  /* 0x000000142cd50981 */ /* 0x000ee2000c1e1500 */
[----:B------:R-:W-:-:S02]  /*3910*/  PRMT R224, RZ, 0x7610, R224 ;  /* 0x00007610ffe07816 */ /* 0x000fc400000000e0 */
[----:B------:R-:W-:Y:S01]  /*3920*/  PRMT R226, RZ, 0x7610, R226 ;  /* 0x00007610ffe27816 */ /* 0x000fe200000000e2 */
[----:B------:R-:W3:Y:S01]  /*3930*/  @P0 LDG.E.U16 R215, desc[UR20][R40.64] ;  /* 0x0000001428d70981 */ /* 0x000ee2000c1e1500 */
[----:B------:R-:W-:Y:S02]  /*3940*/  PRMT R228, RZ, 0x7610, R228 ;  /* 0x00007610ffe47816 */ /* 0x000fe400000000e4 */
[----:B------:R-:W-:Y:S01]  /*3950*/  PRMT R229, RZ, 0x7610, R229 ;  /* 0x00007610ffe57816 */ /* 0x000fe200000000e5 */
[----:B------:R-:W3:Y:S01]  /*3960*/  @P0 LDG.E.U16 R217, desc[UR20][R36.64] ;  /* 0x0000001424d90981 */ /* 0x000ee2000c1e1500 */
[----:B------:R-:W-:-:S03]  /*3970*/  PRMT R230, RZ, 0x7610, R230 ;  /* 0x00007610ffe67816 */ /* 0x000fc600000000e6 */
[----:B------:R-:W3:Y:S04]  /*3980*/  @P0 LDG.E.U16 R219, desc[UR20][R32.64] ;  /* 0x0000001420db0981 */ /* 0x000ee8000c1e1500 */
        /* <DEDUP_REMOVED lines=11> */
[----:B------:R-:W3:Y:S01]  /*3a40*/  @P0 LDG.E.U16 R230, desc[UR20][R14.64] ;  /* 0x000000140ee60981 */ /* 0x000ee2000c1e1500 */
[----:B------:R-:W-:-:S03]  /*3a50*/  LOP3.LUT R247, R165, 0x10, RZ, 0x3c, !PT ;  /* 0x00000010a5f77812 */ /* 0x000fc600078e3cff */
[----:B--2---:R2:W-:Y:S04]  /*3a60*/  STS.U16 [R165+UR8+0xc00], R243 ;  /* 0x000c00f3a5007988 */ /* 0x0045e80008000408 */
[----:B----4-:R-:W-:Y:S01]  /*3a70*/  STS.U16 [R165+UR8+0x2000], R244 ;  /* 0x002000f4a5007988 */ /* 0x010fe20008000408 */
[----:B--2---:R-:W-:-:S03]  /*3a80*/  LOP3.LUT R243, R165, 0x20, RZ, 0x3c, !PT ;  /* 0x00000020a5f37812 */ /* 0x004fc600078e3cff */
[----:B------:R-:W-:Y:S04]  /*3a90*/  STS.U16 [R165+UR8+0x400], R246 ;  /* 0x000400f6a5007988 */ /* 0x000fe80008000408 */
[----:B------:R-:W-:Y:S04]  /*3aa0*/  STS.U16 [R165+UR8+0x2400], R248 ;  /* 0x002400f8a5007988 */ /* 0x000fe80008000408 */
[----:B------:R-:W-:Y:S04]  /*3ab0*/  STS.U16 [R165+UR8+0x800], R250 ;  /* 0x000800faa5007988 */ /* 0x000fe80008000408 */
[----:B-----5:R-:W-:Y:S04]  /*3ac0*/  STS.U16 [R165+UR8+0x2800], R252 ;  /* 0x002800fca5007988 */ /* 0x020fe80008000408 */
[----:B------:R-:W-:Y:S04]  /*3ad0*/  STS.U16 [R165+UR8+0x2c00], R245 ;  /* 0x002c00f5a5007988 */ /* 0x000fe80008000408 */
[----:B------:R2:W-:Y:S04]  /*3ae0*/  STS.U16 [R247+UR8+0x480], R235 ;  /* 0x000480ebf7007988 */ /* 0x0005e80008000408 */
[----:B------:R-:W-:Y:S04]  /*3af0*/  STS.U16 [R247+UR8+0x2480], R236 ;  /* 0x002480ecf7007988 */ /* 0x000fe80008000408 */
[----:B------:R-:W-:Y:S01]  /*3b00*/  STS.U16 [R247+UR8+0x880], R237 ;  /* 0x000880edf7007988 */ /* 0x000fe20008000408 */
[----:B--2---:R-:W-:-:S03]  /*3b10*/  LOP3.LUT R235, R165, 0x30, RZ, 0x3c, !PT ;  /* 0x00000030a5eb7812 */ /* 0x004fc600078e3cff */
[----:B------:R-:W-:Y:S04]  /*3b20*/  STS.U16 [R247+UR8+0x2880], R238 ;  /* 0x002880eef7007988 */ /* 0x000fe80008000408 */
[----:B------:R-:W-:Y:S04]  /*3b30*/  STS.U16 [R247+UR8+0xc80], R239 ;  /* 0x000c80eff7007988 */ /* 0x000fe80008000408 */
[----:B------:R-:W-:Y:S04]  /*3b40*/  STS.U16 [R247+UR8+0x2c80], R240 ;  /* 0x002c80f0f7007988 */ /* 0x000fe80008000408 */
[----:B------:R-:W-:Y:S04]  /*3b50*/  STS.U16 [R247+UR8+0x80], R241 ;  /* 0x000080f1f7007988 */ /* 0x000fe80008000408 */
[----:B------:R-:W-:Y:S04]  /*3b60*/  STS.U16 [R247+UR8+0x2080], R242 ;  /* 0x002080f2f7007988 */ /* 0x000fe80008000408 */
[----:B------:R2:W-:Y:S04]  /*3b70*/  STS.U16 [R243+UR8+0x100], R231 ;  /* 0x000100e7f3007988 */ /* 0x0005e80008000408 */
[----:B------:R4:W-:Y:S04]  /*3b80*/  STS.U16 [R243+UR8+0x900], R168 ;  /* 0x000900a8f3007988 */ /* 0x0009e80008000408 */
[----:B------:R5:W-:Y:S01]  /*3b90*/  STS.U16 [R243+UR8+0x2900], R169 ;  /* 0x002900a9f3007988 */ /* 0x000be20008000408 */
[----:B--2---:R-:W-:-:S03]  /*3ba0*/  LOP3.LUT R231, R165, 0x40, RZ, 0x3c, !PT ;  /* 0x00000040a5e77812 */ /* 0x004fc600078e3cff */
[----:B------:R2:W-:Y:S01]  /*3bb0*/  STS.U16 [R243+UR8+0x2d00], R171 ;  /* 0x002d00abf3007988 */ /* 0x0005e20008000408 */
[----:B----4-:R-:W-:-:S03]  /*3bc0*/  LOP3.LUT R168, R165, 0x50, RZ, 0x3c, !PT ;  /* 0x00000050a5a87812 */ /* 0x010fc600078e3cff */
[----:B------:R-:W-:Y:S01]  /*3bd0*/  STS.U16 [R243+UR8+0x2100], R232 ;  /* 0x002100e8f3007988 */ /* 0x000fe20008000408 */
[----:B-----5:R-:W-:-:S03]  /*3be0*/  LOP3.LUT R169, R165, 0x60, RZ, 0x3c, !PT ;  /* 0x00000060a5a97812 */ /* 0x020fc600078e3cff */
[----:B------:R-:W-:Y:S01]  /*3bf0*/  STS.U16 [R243+UR8+0x500], R233 ;  /* 0x000500e9f3007988 */ /* 0x000fe20008000408 */
[----:B--2---:R-:W-:-:S03]  /*3c00*/  LOP3.LUT R171, R165, 0x70, RZ, 0x3c, !PT ;  /* 0x00000070a5ab7812 */ /* 0x004fc600078e3cff */
[----:B------:R-:W-:Y:S04]  /*3c10*/  STS.U16 [R243+UR8+0x2500], R234 ;  /* 0x002500eaf3007988 */ /* 0x000fe80008000408 */
[----:B------:R-:W-:Y:S04]  /*3c20*/  STS.U16 [R243+UR8+0xd00], R170 ;  /* 0x000d00aaf3007988 */ /* 0x000fe80008000408 */
[----:B------:R-:W-:Y:S04]  /*3c30*/  STS.U16 [R235+UR8+0x180], R172 ;  /* 0x000180aceb007988 */ /* 0x000fe80008000408 */
[----:B------:R2:W-:Y:S04]  /*3c40*/  STS.U16 [R235+UR8+0x2180], R173 ;  /* 0x002180adeb007988 */ /* 0x0005e80008000408 */
[----:B------:R-:W-:Y:S04]  /*3c50*/  STS.U16 [R235+UR8+0x580], R174 ;  /* 0x000580aeeb007988 */ /* 0x000fe80008000408 */
[----:B------:R4:W-:Y:S01]  /*3c60*/  STS.U16 [R235+UR8+0x2580], R175 ;  /* 0x002580afeb007988 */ /* 0x0009e20008000408 */
[----:B--2---:R-:W-:-:S03]  /*3c70*/  LOP3.LUT R173, R164, 0x20, RZ, 0x3c, !PT ;  /* 0x00000020a4ad7812 */ /* 0x004fc600078e3cff */
[----:B------:R2:W-:Y:S04]  /*3c80*/  STS.U16 [R235+UR8+0x980], R176 ;  /* 0x000980b0eb007988 */ /* 0x0005e80008000408 */
        /* <DEDUP_REMOVED lines=29> */
[----:B---3--:R2:W-:Y:S04]  /*3e60*/  STS.U16 [R171+UR8+0x780], R209 ;  /* 0x000780d1ab007988 */ /* 0x0085e80008000408 */
        /* <DEDUP_REMOVED lines=20> */
[----:B------:R2:W-:Y:S01]  /*3fb0*/  STS.U16 [R173+UR8+0x8f00], R230 ;  /* 0x008f00e6ad007988 */ /* 0x0005e20008000408 */
[----:B-1----:R1:W-:Y:S06]  /*3fc0*/  MEMBAR.ALL.CTA ;  /* 0x0000000000007992 */ /* 0x0023ec0000008000 */
[----:B-1----:R-:W1:Y:S01]  /*3fd0*/  FENCE.VIEW.ASYNC.S ;  /* 0x00000000000073c6 */ /* 0x002e620000000000 */
[----:B----4-:R-:W-:Y:S01]  /*3fe0*/  SHF.R.S32.HI R175, RZ, 0x1f, R166 ;  /* 0x0000001fffaf7819 */ /* 0x010fe200000114a6 */
[----:B0-----:R-:W-:-:S03]  /*3ff0*/  UIADD3 UR4, UPT, UPT, UR8, 0x4000, URZ ;  /* 0x0000400008047890 */ /* 0x001fc6000fffe0ff */
[----:B------:R-:W-:Y:S01]  /*4000*/  LEA.HI R175, R175, R166, RZ, 0x5 ;  /* 0x000000a6afaf7211 */ /* 0x000fe200078f28ff */
[----:B------:R-:W-:Y:S01]  /*4010*/  USHF.R.U32.HI UR4, URZ, 0x4, UR4 ;  /* 0x00000004ff047899 */ /* 0x000fe20008011604 */
[----:B-1----:R-:W-:Y:S01]  /*4020*/  BAR.SYNC.DEFER_BLOCKING 0x0 ;  /* 0x0000000000007b1d */ /* 0x002fe20000010000 */
[----:B------:R-:W-:Y:S02]  /*4030*/  ISETP.LT.OR P0, PT, R166, 0x20, P2 ;  /* 0x00000020a600780c */ /* 0x000fe40001701670 */
[----:B------:R-:W-:Y:S01]  /*4040*/  SHF.R.S32.HI R170, RZ, 0x5, R175 ;  /* 0x00000005ffaa7819 */ /* 0x000fe200000114af */
[----:B------:R-:W-:-:S03]  /*4050*/  USGXT.U32 UR11, UR4, 0xe ;  /* 0x0000000e040b789a */ /* 0x000fc60008000000 */
[----:B------:R-:W-:Y:S01]  /*4060*/  VIMNMX R170, PT, PT, R170, 0x1, !PT ;  /* 0x00000001aaaa7848 */ /* 0x000fe20007fe0100 */
[----:B------:R-:W-:Y:S01]  /*4070*/  UIADD3 UR16, UP1, UPT, UR11, 0x1000080, URZ ;  /* 0x010000800b107890 */ /* 0x000fe2000ff3e0ff */
[----:B------:R-:W-:-:S03]  /*4080*/  UMOV UR4, URZ ;  /* 0x000000ff00047c82 */ /* 0x000fc60008000000 */
[----:B------:R-:W-:Y:S01]  /*4090*/  VIADD R170, R170, 0xffffffff ;  /* 0xffffffffaaaa7836 */ /* 0x000fe20000000000 */
[----:B------:R-:W-:Y:S01]  /*40a0*/  UIADD3.X UR17, UPT, UPT, UR4, 0x40004040, URZ, UP1, !UPT ;  /* 0x4000404004117890 */ /* 0x000fe20008ffe4ff */
[----:B------:R-:W-:-:S00]  /*40b0*/  MEMBAR.ALL.CTA ;  /* 0x0000000000007992 */ /* 0x000fc00000008000 */
[----:B------:R-:W-:Y:S06]  /*40c0*/  MEMBAR.ALL.GPU ;  /* 0x0000000000007992 */ /* 0x000fec000000a000 */
[----:B------:R-:W-:-:S00]  /*40d0*/  ERRBAR ;  /* 0x00000000000079ab */ /* 0x000fc00000000000 */
[----:B------:R-:W-:Y:S08]  /*40e0*/  CGAERRBAR ;  /* 0x00000000000075ab */ /* 0x000ff00000000000 */
[----:B------:R-:W-:Y:S01]  /*40f0*/  UCGABAR_ARV ;  /* 0x00000000000079c7 */ /* 0x000fe20008000000 */
[----:B------:R-:W-:-:S05]  /*4100*/  ISETP.NE.U32.AND P3, PT, R170, RZ, PT ;  /* 0x000000ffaa00720c */ /* 0x000fca0003f65070 */
[----:B------:R-:W-:Y:S01]  /*4110*/  UCGABAR_WAIT ;  /* 0x0000000000007dc7 */ /* 0x000fe20008000000 */
[----:B------:R-:W-:Y:S01]  /*4120*/  CCTL.IVALL ;  /* 0x00000000ff00798f */ /* 0x000fe20002000000 */
[----:B--2---:R-:W-:Y:S06]  /*4130*/  @P0 BRA `(.L_x_12) ;  /* 0x0000000000840947 */ /* 0x004fec0003800000 */
[----:B------:R-:W-:Y:S02]  /*4140*/  USHF.R.U32.HI UR12, URZ, 0x4, UR8 ;  /* 0x00000004ff0c7899 */ /* 0x000fe40008011608 */
[----:B------:R-:W-:Y:S02]  /*4150*/  UIADD3 UR4, UPT, UPT, UR8, 0x8000, URZ ;  /* 0x0000800008047890 */ /* 0x000fe4000fffe0ff */
[----:B------:R-:W-:Y:S02]  /*4160*/  USGXT.U32 UR12, UR12, 0xe ;  /* 0x0000000e0c0c789a */ /* 0x000fe40008000000 */
[----:B------:R-:W-:Y:S02]  /*4170*/  USHF.R.U32.HI UR4, URZ, 0x4, UR4 ;  /* 0x00000004ff047899 */ /* 0x000fe40008011604 */
[----:B------:R-:W-:Y:S01]  /*4180*/  UIADD3 UR24, UP1, UPT, UR12, 0x1000080, URZ ;  /* 0x010000800c187890 */ /* 0x000fe2000ff3e0ff */
[----:B------:R-:W-:Y:S01]  /*4190*/  UMOV UR5, URZ ;  /* 0x000000ff00057c82 */ /* 0x000fe20008000000 */
[----:B------:R-:W-:-:S02]  /*41a0*/  USGXT.U32 UR4, UR4, 0xe ;  /* 0x0000000e0404789a */ /* 0x000fc40008000000 */
[----:B------:R-:W-:Y:S01]  /*41b0*/  UIADD3.X UR25, UPT, UPT, UR5, 0x40004040, URZ, UP1, !UPT ;  /* 0x4000404005197890 */ /* 0x000fe20008ffe4ff */
[----:B------:R-:W-:Y:S01]  /*41c0*/  UMOV UR6, 0xfffffffe ;  /* 0xfffffffe00067882 */ /* 0x000fe20000000000 */
[----:B------:R-:W-:Y:S01]  /*41d0*/  UMOV UR7, 0x7fffbfdf ;  /* 0x7fffbfdf00077882 */ /* 0x000fe20000000000 */
[----:B------:R-:W-:Y:S02]  /*41e0*/  ULOP3.LUT UR12, UR12, 0x1000000, URZ, 0xfc, !UPT ;  /* 0x010000000c0c7892 */ /* 0x000fe4000f8efcff */
[----:B------:R-:W-:Y:S02]  /*41f0*/  UIADD3.64 UR6, UPT, UPT, UR4, -UR6, URZ ;  /* 0x8000000604067297 */ /* 0x000fe4000fffe0ff */
[----:B------:R-:W-:Y:S02]  /*4200*/  UIADD3 UR18, UPT, UPT, UR19, 0x80, URZ ;  /* 0x0000008013127890 */ /* 0x000fe4000fffe0ff */
[----:B------:R-:W-:Y:S02]  /*4210*/  UIADD3.64 UR14, UPT, UPT, UR24, 0x180, URZ ;  /* 0x00000180180e7897 */ /* 0x000fe4000fffe0ff */
[----:B------:R-:W-:-:S02]  /*4220*/  UIADD3 UR32, UPT, UPT, UR19, 0x80, URZ ;  /* 0x0000008013207890 */ /* 0x000fc4000fffe0ff */
[----:B------:R-:W-:Y:S01]  /*4230*/  UIADD3.64 UR22, UPT, UPT, UR24, 0x200, URZ ;  /* 0x0000020018167897 */ /* 0x000fe2000fffe0ff */
[----:B------:R-:W-:Y:S01]  /*4240*/  UMOV UR26, 0x0 ;  /* 0x00000000001a7882 */ /* 0x000fe20000000000 */
[----:B------:R-:W-:Y:S01]  /*4250*/  UMOV UR27, 0x10208490 ;  /* 0x10208490001b7882 */ /* 0x000fe20000000000 */
[----:B------:R-:W-:Y:S01]  /*4260*/  UMOV UR5, 0x80004020 ;  /* 0x8000402000057882 */ /* 0x000fe20000000000 */
[----:B------:R-:W-:Y:S01]  /*4270*/  UMOV UR13, 0x40004040 ;  /* 0x40004040000d7882 */ /* 0x000fe20000000000 */
[----:B------:R-:W-:Y:S01]  /*4280*/  UMOV UR28, 0x0 ;  /* 0x00000000001c7882 */ /* 0x000fe20000000000 */
[----:B------:R-:W-:Y:S01]  /*4290*/  UMOV UR29, 0x10208490 ;  /* 0x10208490001d7882 */ /* 0x000fe20000000000 */
[----:B------:R-:W-:Y:S01]  /*42a0*/  UMOV UR30, 0x0 ;  /* 0x00000000001e7882 */ /* 0x000fe20000000000 */
[----:B------:R-:W-:Y:S01]  /*42b0*/  UMOV UR31, 0x10208490 ;  /* 0x10208490001f7882 */ /* 0x000fe20000000000 */
[----:B------:R0:W-:Y:S01]  /*42c0*/  UTCHMMA.2CTA gdesc[UR12], gdesc[UR4], tmem[UR19], tmem[UR26], idesc[UR27], !UPT ;  /* 0x00ff1a040c0075ea */ /* 0x0001e2000fa00013 */
[----:B------:R-:W-:Y:S01]  /*42d0*/  UMOV UR34, 0x0 ;  /* 0x0000000000227882 */ /* 0x000fe20000000000 */
[----:B------:R-:W-:Y:S01]  /*42e0*/  UMOV UR35, 0x10208490 ;  /* 0x1020849000237882 */ /* 0x000fe20000000000 */
[----:B------:R0:W-:Y:S01]  /*42f0*/  UTCHMMA.2CTA gdesc[UR24], gdesc[UR6], tmem[UR19], tmem[UR28], idesc[UR29], UPT ;  /* 0x00ff1c06180075ea */ /* 0x0001e2000ba00013 */
[----:B------:R-:W-:Y:S01]  /*4300*/  UMOV UR33, 0x3 ;  /* 0x0000000300217882 */ /* 0x000fe20000000000 */
[----:B------:R0:W-:Y:S01]  /*4310*/  UTCHMMA.2CTA gdesc[UR14], gdesc[UR4], tmem[UR18], tmem[UR30], idesc[UR31], !UPT ;  /* 0x00ff1e040e0075ea */ /* 0x0001e2000fa00012 */
[----:B------:R0:W-:Y:S01]  /*4320*/  UTCHMMA.2CTA gdesc[UR22], gdesc[UR6], tmem[UR32], tmem[UR34], idesc[UR35], UPT ;  /* 0x00ff2206160075ea */ /* 0x0001e2000ba00020 */
[----:B------:R0:W-:Y:S01]  /*4330*/  UTCBAR.2CTA.MULTICAST [UR10], URZ, UR33 ;  /* 0x000000ff0a0073e9 */ /* 0x0001e20008200821 */
[----:B------:R-:W-:Y:S01]  /*4340*/  NOP ;  /* 0x0000000000007918 */ /* 0x000fe20000000000 */
.L_x_12:
[----:B0-----:R-:W-:Y:S01]  /*4350*/  UMOV UR4, URZ ;  /* 0x000000ff00047c82 */ /* 0x001fe20008000000 */
[----:B------:R-:W-:Y:S02]  /*4360*/  IMAD.SHL.U32 R175, R50, 0x20, RZ ;  /* 0x0000002032af7824 */ /* 0x000fe400078e00ff */
[----:B------:R-:W-:Y:S01]  /*4370*/  IMAD.SHL.U32 R51, R51, 0x20, RZ ;  /* 0x0000002033337824 */ /* 0x000fe200078e00ff */
[----:B------:R-:W-:Y:S06]  /*4380*/  @!P3 BRA `(.L_x_13) ;  /* 0x00000018007cb947 */ /* 0x000fec0003800000 */
[----:B------:R-:W-:Y:S01]  /*4390*/  UIADD3 UR5, UPT, UPT, UR8, 0x9000, URZ ;  /* 0x0000900008057890 */ /* 0x000fe2000fffe0ff */
[----:B------:R-:W-:Y:S01]  /*43a0*/  IMAD.MOV.U32 R50, RZ, RZ, R170 ;  /* 0x000000ffff327224 */ /* 0x000fe200078e00aa */
[----:B------:R-:W-:Y:S01]  /*43b0*/  UMOV UR12, 0xfffffffe ;  /* 0xfffffffe000c7882 */ /* 0x000fe20000000000 */
[----:B------:R-:W-:Y:S01]  /*43c0*/  UMOV UR13, 0x7fffbfdf ;  /* 0x7fffbfdf000d7882 */ /* 0x000fe20000000000 */
[----:B------:R-:W-:Y:S01]  /*43d0*/  USHF.R.U32.HI UR5, URZ, 0x4, UR5 ;  /* 0x00000004ff057899 */ /* 0x000fe20008011605 */
[----:B------:R-:W-:Y:S01]  /*43e0*/  UMOV UR7, URZ ;  /* 0x000000ff00077c82 */ /* 0x000fe20008000000 */
[----:B------:R-:W-:Y:S02]  /*43f0*/  ULOP3.LUT UR18, UR11, 0x1000000, URZ, 0xfc, !UPT ;  /* 0x010000000b127892 */ /* 0x000fe4000f8efcff */
[----:B------:R-:W-:Y:S02]  /*4400*/  USGXT.U32 UR6, UR5, 0xe ;  /* 0x0000000e0506789a */ /* 0x000fe40008000000 */
[----:B------:R-:W-:-:S02]  /*4410*/  UIADD3.64 UR22, UPT, UPT, UR16, 0x180, URZ ;  /* 0x0000018010167897 */ /* 0x000fc4000fffe0ff */
[----:B------:R-:W-:Y:S02]  /*4420*/  UIADD3.64 UR12, UPT, UPT, UR6, -UR12, URZ ;  /* 0x8000000c060c7297 */ /* 0x000fe4000fffe0ff */
[----:B------:R-:W-:Y:S01]  /*4430*/  UIADD3.64 UR24, UPT, UPT, UR16, 0x200, URZ ;  /* 0x0000020010187897 */ /* 0x000fe2000fffe0ff */
[----:B------:R-:W-:Y:S01]  /*4440*/  UMOV UR11, 0x1 ;  /* 0x00000001000b7882 */ /* 0x000fe20000000000 */
[----:B------:R-:W-:Y:S01]  /*4450*/  UMOV UR5, URZ ;  /* 0x000000ff00057c82 */ /* 0x000fe20008000000 */
[----:B------:R-:W-:-:S09]  /*4460*/  UMOV UR7, 0x80004020 ;  /* 0x8000402000077882 */ /* 0x000fd20000000000 */
.L_x_16:
[----:B------:R-:W-:Y:S01]  /*4470*/  USHF.L.U32 UR4, UR4, 0x1f, URZ ;  /* 0x0000001f04047899 */ /* 0x000fe200080006ff */
[----:B------:R-:W-:-:S04]  /*4480*/  IMAD.WIDE R62, R175, 0x2, R62 ;  /* 0x00000002af3e7825 */ /* 0x000fc800078e023e */
[----:B------:R-:W-:-:S04]  /*4490*/  IMAD.WIDE R60, R175, 0x2, R60 ;  /* 0x00000002af3c7825 */ /* 0x000fc800078e023c */
[----:B------:R-:W-:-:S04]  /*44a0*/  IMAD.U32 R170, RZ, RZ, UR4 ;  /* 0x00000004ffaa7e24 */ /* 0x000fc8000f8e00ff */
[----:B------:R-:W0:Y:S02]  /*44b0*/  SYNCS.PHASECHK.TRANS64.TRYWAIT P0, [UR10], R170 ;  /* 0x000000aaff0075a7 */ /* 0x000e24000800110a */
[----:B0-----:R-:W-:Y:S05]  /*44c0*/  @!P0 BRA `(.L_x_14) ;  /* 0x0000009000088947 */ /* 0x001fea0003800000 */
.L_x_24:
[C---:B------:R-:W-:Y:S01]  /*44d0*/  ISETP.GT.AND P0, PT, R0.reuse, RZ, PT ;  /* 0x000000ff0000720c */ /* 0x040fe20003f04270 */
[C---:B------:R-:W-:Y:S01]  /*44e0*/  IMAD.WIDE R58, R175.reuse, 0x2, R58 ;  /* 0x00000002af3a7825 */ /* 0x040fe200078e023a */
[C---:B------:R-:W-:Y:S02]  /*44f0*/  ISETP.GT.AND P4, PT, R0.reuse, 0x8, PT ;  /* 0x000000080000780c */ /* 0x040fe40003f84270 */
[C---:B------:R-:W-:Y:S01]  /*4500*/  ISETP.GT.AND P5, PT, R0.reuse, 0x10, PT ;  /* 0x000000100000780c */ /* 0x040fe20003fa4270 */
[C---:B------:R-:W-:Y:S01]  /*4510*/  IMAD.WIDE R56, R175.reuse, 0x2, R56 ;  /* 0x00000002af387825 */ /* 0x040fe200078e0238 */
[C---:B------:R-:W-:Y:S02]  /*4520*/  ISETP.GT.AND P6, PT, R0.reuse, 0x18, PT ;  /* 0x000000180000780c */ /* 0x040fe40003fc4270 */
[----:B------:R-:W-:Y:S01]  /*4530*/  ISETP.GT.AND P3, PT, R0, 0x1, PT ;  /* 0x000000010000780c */ /* 0x000fe20003f64270 */
[----:B------:R-:W-:Y:S01]  /*4540*/  IMAD.WIDE R54, R175, 0x2, R54 ;  /* 0x00000002af367825 */ /* 0x000fe200078e0236 */
[----:B------:R-:W-:-:S02]  /*4550*/  PRMT R207, RZ, 0x7610, R207 ;  /* 0x00007610ffcf7816 */ /* 0x000fc400000000cf */
[----:B------:R-:W-:Y:S01]  /*4560*/  PRMT R209, RZ, 0x7610, R209 ;  /* 0x00007610ffd17816 */ /* 0x000fe200000000d1 */
[C---:B------:R-:W-:Y:S01]  /*4570*/  IMAD.WIDE R52, R175.reuse, 0x2, R52 ;  /* 0x00000002af347825 */ /* 0x040fe200078e0234 */
[----:B------:R-:W-:Y:S02]  /*4580*/  PRMT R215, RZ, 0x7610, R215 ;  /* 0x00007610ffd77816 */ /* 0x000fe400000000d7 */
[----:B------:R-:W-:Y:S01]  /*4590*/  PRMT R217, RZ, 0x7610, R217 ;  /* 0x00007610ffd97816 */ /* 0x000fe200000000d9 */
[C---:B------:R-:W-:Y:S01]  /*45a0*/  IMAD.WIDE R48, R175.reuse, 0x2, R48 ;  /* 0x00000002af307825 */ /* 0x040fe200078e0230 */
[----:B------:R-:W-:Y:S02]  /*45b0*/  PRMT R219, RZ, 0x7610, R219 ;  /* 0x00007610ffdb7816 */ /* 0x000fe400000000db */
[----:B------:R-:W-:Y:S01]  /*45c0*/  PRMT R221, RZ, 0x7610, R221 ;  /* 0x00007610ffdd7816 */ /* 0x000fe200000000dd */
[C---:B------:R-:W-:Y:S01]  /*45d0*/  IMAD.WIDE R46, R175.reuse, 0x2, R46 ;  /* 0x00000002af2e7825 */ /* 0x040fe200078e022e */
[----:B------:R-:W-:Y:S01]  /*45e0*/  PRMT R223, RZ, 0x7610, R223 ;  /* 0x00007610ffdf7816 */ /* 0x000fe200000000df */
[----:B------:R-:W2:Y:S01]  /*45f0*/  @P0 LDG.E.U16 R209, desc[UR20][R48.64] ;  /* 0x0000001430d10981 */ /* 0x000ea2000c1e1500 */
[----:B------:R-:W-:Y:S01]  /*4600*/  PRMT R225, RZ, 0x7610, R225 ;  /* 0x00007610ffe17816 */ /* 0x000fe200000000e1 */
[C---:B------:R-:W-:Y:S01]  /*4610*/  IMAD.WIDE R76, R175.reuse, 0x2, R76 ;  /* 0x00000002af4c7825 */ /* 0x040fe200078e024c */
[----:B------:R-:W-:Y:S01]  /*4620*/  PRMT R211, RZ, 0x7610, R211 ;  /* 0x00007610ffd37816 */ /* 0x000fe200000000d3 */
[----:B------:R-:W3:Y:S01]  /*4630*/  @P0 LDG.E.U16 R207, desc[UR20][R46.64] ;  /* 0x000000142ecf0981 */ /* 0x000ee2000c1e1500 */
[----:B------:R-:W-:Y:S01]  /*4640*/  PRMT R213, RZ, 0x7610, R213 ;  /* 0x00007610ffd57816 */ /* 0x000fe200000000d5 */
[----:B------:R-:W-:-:S02]  /*4650*/  IMAD.WIDE R78, R175, 0x2, R78 ;  /* 0x00000002af4e7825 */ /* 0x000fc400078e024e */
[----:B------:R-:W4:Y:S04]  /*4660*/  @P4 LDG.E.U16 R215, desc[UR20][R52.64] ;  /* 0x0000001434d74981 */ /* 0x000f28000c1e1500 */
[----:B------:R-:W5:Y:S04]  /*4670*/  @P4 LDG.E.U16 R217, desc[UR20][R54.64] ;  /* 0x0000001436d94981 */ /* 0x000f68000c1e1500 */
[----:B------:R-:W2:Y:S04]  /*4680*/  @P5 LDG.E.U16 R219, desc[UR20][R56.64] ;  /* 0x0000001438db5981 */ /* 0x000ea8000c1e1500 */
[----:B------:R-:W2:Y:S04]  /*4690*/  @P5 LDG.E.U16 R221, desc[UR20][R58.64] ;  /* 0x000000143add5981 */ /* 0x000ea8000c1e1500 */
[----:B------:R-:W2:Y:S04]  /*46a0*/  @P6 LDG.E.U16 R223, desc[UR20][R60.64] ;  /* 0x000000143cdf6981 */ /* 0x000ea8000c1e1500 */
[----:B------:R-:W2:Y:S04]  /*46b0*/  @P6 LDG.E.U16 R225, desc[UR20][R62.64] ;  /* 0x000000143ee16981 */ /* 0x000ea8000c1e1500 */
[----:B------:R-:W2:Y:S04]  /*46c0*/  @P3 LDG.E.U16 R211, desc[UR20][R76.64] ;  /* 0x000000144cd33981 */ /* 0x000ea8000c1e1500 */
[----:B------:R-:W2:Y:S01]  /*46d0*/  @P3 LDG.E.U16 R213, desc[UR20][R78.64] ;  /* 0x000000144ed53981 */ /* 0x000ea2000c1e1500 */
[----:B------:R-:W-:Y:S01]  /*46e0*/  ISETP.GT.AND P0, PT, R0, 0x2, PT ;  /* 0x000000020000780c */ /* 0x000fe20003f04270 */
[----:B------:R-:W-:Y:S01]  /*46f0*/  IMAD.WIDE R82, R175, 0x2, R82 ;  /* 0x00000002af527825 */ /* 0x000fe200078e0252 */
[----:B------:R-:W-:-:S02]  /*4700*/  PRMT R252, RZ, 0x7610, R252 ;  /* 0x00007610fffc7816 */ /* 0x000fc400000000fc */
[----:B------:R-:W-:Y:S01]  /*4710*/  PRMT R250, RZ, 0x7610, R250 ;  /* 0x00007610fffa7816 */ /* 0x000fe200000000fa */
[----:B------:R-:W-:Y:S01]  /*4720*/  IMAD.WIDE R80, R175, 0x2, R80 ;  /* 0x00000002af507825 */ /* 0x000fe200078e0250 */
[C---:B------:R-:W-:Y:S02]  /*4730*/  ISETP.GT.AND P3, PT, R0.reuse, 0x4, PT ;  /* 0x000000040000780c */ /* 0x040fe40003f64270 */
[C---:B------:R-:W-:Y:S02]  /*4740*/  ISETP.GT.AND P5, PT, R0.reuse, 0x5, PT ;  /* 0x000000050000780c */ /* 0x040fe40003fa4270 */
[----:B------:R-:W-:-:S03]  /*4750*/  ISETP.GT.AND P4, PT, R0, 0x6, PT ;  /* 0x000000060000780c */ /* 0x000fc60003f84270 */
[----:B------:R-:W2:Y:S04]  /*4760*/  @P0 LDG.E.U16 R252, desc[UR20][R80.64] ;  /* 0x0000001450fc0981 */ /* 0x000ea8000c1e1500 */
[----:B------:R-:W2:Y:S01]  /*4770*/  @P0 LDG.E.U16 R250, desc[UR20][R82.64] ;  /* 0x0000001452fa0981 */ /* 0x000ea2000c1e1500 */
[----:B------:R-:W-:Y:S01]  /*4780*/  ISETP.GT.AND P0, PT, R0, 0x7, PT ;  /* 0x000000070000780c */ /* 0x000fe20003f04270 */
[C---:B------:R-:W-:Y:S01]  /*4790*/  IMAD.WIDE R162, R175.reuse, 0x2, R162 ;  /* 0x00000002afa27825 */ /* 0x040fe200078e02a2 */
[----:B------:R-:W-:Y:S02]  /*47a0*/  PRMT R220, RZ, 0x7610, R220 ;  /* 0x00007610ffdc7816 */ /* 0x000fe400000000dc */
[----:B------:R-:W-:Y:S01]  /*47b0*/  PRMT R218, RZ, 0x7610, R218 ;  /* 0x00007610ffda7816 */ /* 0x000fe200000000da */
        /* <DEDUP_REMOVED lines=10> */
[----:B------:R-:W2:Y:S03]  /*4860*/  @P4 LDG.E.U16 R204, desc[UR20][R144.64] ;  /* 0x0000001490cc4981 */ /* 0x000ea6000c1e1500 */
[C---:B------:R-:W-:Y:S01]  /*4870*/  IMAD.WIDE R128, R175.reuse, 0x2, R128 ;  /* 0x00000002af807825 */ /* 0x040fe200078e0280 */
[----:B------:R-:W2:Y:S03]  /*4880*/  @P5 LDG.E.U16 R189, desc[UR20][R130.64] ;  /* 0x0000001482bd5981 */ /* 0x000ea6000c1e1500 */
[C---:B------:R-:W-:Y:S01]  /*4890*/  IMAD.WIDE R114, R175.reuse, 0x2, R114 ;  /* 0x00000002af727825 */ /* 0x040fe200078e0272 */
[----:B------:R-:W2:Y:S03]  /*48a0*/  @P5 LDG.E.U16 R191, desc[UR20][R128.64] ;  /* 0x0000001480bf5981 */ /* 0x000ea6000c1e1500 */
[----:B------:R-:W-:Y:S01]  /*48b0*/  IMAD.WIDE R112, R175, 0x2, R112 ;  /* 0x00000002af707825 */ /* 0x000fe200078e0270 */
[----:B------:R-:W4:Y:S01]  /*48c0*/  @P3 LDG.E.U16 R218, desc[UR20][R114.64] ;  /* 0x0000001472da3981 */ /* 0x000f22000c1e1500 */
[----:B------:R-:W-:-:S03]  /*48d0*/  ISETP.GT.AND P5, PT, R0, 0xa, PT ;  /* 0x0000000a0000780c */ /* 0x000fc60003fa4270 */
[----:B------:R-:W5:Y:S01]  /*48e0*/  @P3 LDG.E.U16 R220, desc[UR20][R112.64] ;  /* 0x0000001470dc3981 */ /* 0x000f62000c1e1500 */
[----:B------:R-:W-:-:S03]  /*48f0*/  ISETP.GT.AND P3, PT, R0, 0x9, PT ;  /* 0x000000090000780c */ /* 0x000fc60003f64270 */
[----:B------:R-:W5:Y:S01]  /*4900*/  @P4 LDG.E.U16 R202, desc[UR20][R146.64] ;  /* 0x0000001492ca4981 */ /* 0x000f62000c1e1500 */
[----:B------:R-:W-:-:S03]  /*4910*/  ISETP.GT.AND P4, PT, R0, 0xb, PT ;  /* 0x0000000b0000780c */ /* 0x000fc60003f84270 */
[----:B------:R-:W5:Y:S04]  /*4920*/  @P0 LDG.E.U16 R184, desc[UR20][R160.64] ;  /* 0x00000014a0b80981 */ /* 0x000f68000c1e1500 */
[----:B------:R-:W5:Y:S01]  /*4930*/  @P0 LDG.E.U16 R182, desc[UR20][R162.64] ;  /* 0x00000014a2b60981 */ /* 0x000f62000c1e1500 */
        /* <DEDUP_REMOVED lines=14> */
[----:B------:R-:W5:Y:S03]  /*4a20*/  @P4 LDG.E.U16 R232, desc[UR20][R100.64] ;  /* 0x0000001464e84981 */ /* 0x000f66000c1e1500 */
[C---:B------:R-:W-:Y:S01]  /*4a30*/  IMAD.WIDE R84, R175.reuse, 0x2, R84 ;  /* 0x00000002af547825 */ /* 0x040fe200078e0254 */
[----:B------:R-:W5:Y:S03]  /*4a40*/  @P5 LDG.E.U16 R246, desc[UR20][R86.64] ;  /* 0x0000001456f65981 */ /* 0x000f66000c1e1500 */
[C---:B------:R-:W-:Y:S01]  /*4a50*/  IMAD.WIDE R66, R175.reuse, 0x2, R66 ;  /* 0x00000002af427825 */ /* 0x040fe200078e0242 */
[----:B------:R-:W5:Y:S03]  /*4a60*/  @P5 LDG.E.U16 R248, desc[UR20][R84.64] ;  /* 0x0000001454f85981 */ /* 0x000f66000c1e1500 */
[----:B------:R-:W-:Y:S01]  /*4a70*/  IMAD.WIDE R64, R175, 0x2, R64 ;  /* 0x00000002af407825 */ /* 0x000fe200078e0240 */
[----:B------:R-:W5:Y:S01]  /*4a80*/  @P3 LDG.E.U16 R203, desc[UR20][R66.64] ;  /* 0x0000001442cb3981 */ /* 0x000f62000c1e1500 */
        /* <DEDUP_REMOVED lines=56> */
[----:B------:R-:W-:-:S02]  /*4e10*/  ISETP.GT.AND P6, PT, R0, 0x3, PT ;  /* 0x000000030000780c */ /* 0x000fc40003fc4270 */
[C---:B------:R-:W-:Y:S01]  /*4e20*/  ISETP.GT.AND P5, PT, R0.reuse, 0x17, PT ;  /* 0x000000170000780c */ /* 0x040fe20003fa4270 */
        /* <DEDUP_REMOVED lines=19> */
[----:B------:R-:W-:Y:S01]  /*4f60*/  IMAD.WIDE R6, R175, 0x2, R6 ;  /* 0x00000002af067825 */ /* 0x000fe200078e0206 */
[----:B------:R-:W-:-:S02]  /*4f70*/  PRMT R240, RZ, 0x7610, R240 ;  /* 0x00007610fff07816 */ /* 0x000fc400000000f0 */
[----:B------:R-:W-:Y:S01]  /*4f80*/  PRMT R238, RZ, 0x7610, R238 ;  /* 0x00007610ffee7816 */ /* 0x000fe200000000ee */
[C---:B------:R-:W-:Y:S01]  /*4f90*/  IMAD.WIDE R10, R175.reuse, 0x2, R10 ;  /* 0x00000002af0a7825 */ /* 0x040fe200078e020a */
[----:B------:R-:W5:Y:S03]  /*4fa0*/  @P5 LDG.E.U16 R174, desc[UR20][R6.64] ;  /* 0x0000001406ae5981 */ /* 0x000f66000c1e1500 */
        /* <DEDUP_REMOVED lines=12> */
[----:B------:R-:W5:Y:S04]  /*5070*/  @P4 LDG.E.U16 R195, desc[UR20][R72.64] ;  /* 0x0000001448c34981 */ /* 0x000f68000c1e1500 */
        /* <DEDUP_REMOVED lines=29> */
[----:B------:R-:W5:Y:S04]  /*5250*/  @P3 LDG.E.U16 R222, desc[UR20][R110.64] ;  /* 0x000000146ede3981 */ /* 0x000f68000c1e1500 */
[----:B------:R-:W5:Y:S04]  /*5260*/  @P3 LDG.E.U16 R224, desc[UR20][R108.64] ;  /* 0x000000146ce03981 */ /* 0x000f68000c1e1500 */
[----:B------:R-:W5:Y:S04]  /*5270*/  @P4 LDG.E.U16 R188, desc[UR20][R156.64] ;  /* 0x000000149cbc4981 */ /* 0x000f68000c1e1500 */
[----:B------:R-:W5:Y:S04]  /*5280*/  @P4 LDG.E.U16 R186, desc[UR20][R158.64] ;  /* 0x000000149eba4981 */ /* 0x000f68000c1e1500 */
[----:B------:R-:W5:Y:S04]  /*5290*/  @P0 LDG.E.U16 R172, desc[UR20][R4.64] ;  /* 0x0000001404ac0981 */ /* 0x000f68000c1e1500 */
[----:B------:R-:W5:Y:S01]  /*52a0*/  @P0 LDG.E.U16 R170, desc[UR20][R2.64] ;  /* 0x0000001402aa0981 */ /* 0x000f62000c1e1500 */
[----:B------:R-:W-:Y:S01]  /*52b0*/  BAR.SYNC.DEFER_BLOCKING 0x0 ;  /* 0x0000000000007b1d */ /* 0x000fe20000010000 */
[----:B------:R-:W-:Y:S01]  /*52c0*/  ISETP.GE.AND P0, PT, R167, R0, PT ;  /* 0x00000000a700720c */ /* 0x000fe20003f06270 */
        /* <DEDUP_REMOVED lines=9> */
[----:B------:R-:W-:-:S04]  /*5360*/  IMAD.WIDE R28, R51, 0x2, R28 ;  /* 0x00000002331c7825 */ /* 0x000fc800078e021c */
[C---:B------:R-:W-:Y:S01]  /*5370*/  IMAD.WIDE R32, R51.reuse, 0x2, R32 ;  /* 0x0000000233207825 */ /* 0x040fe200078e0220 */
[----:B---3--:R0:W-:Y:S03]  /*5380*/  STS.U16 [R165+UR8+0x4000], R207 ;  /* 0x004000cfa5007988 */ /* 0x0081e60008000408 */
[C---:B------:R-:W-:Y:S01]  /*5390*/  IMAD.WIDE R36, R51.reuse, 0x2, R36 ;  /* 0x0000000233247825 */ /* 0x040fe200078e0224 */
[----:B--2---:R1:W-:Y:S03]  /*53a0*/  STS.U16 [R165+UR8+0x6000], R209 ;  /* 0x006000d1a5007988 */ /* 0x0043e60008000408 */
[C---:B------:R-:W-:Y:S01]  /*53b0*/  IMAD.WIDE R40, R51.reuse, 0x2, R40 ;  /* 0x0000000233287825 */ /* 0x040fe200078e0228 */
[----:B----4-:R2:W-:Y:S03]  /*53c0*/  STS.U16 [R165+UR8+0x4400], R215 ;  /* 0x004400d7a5007988 */ /* 0x0105e60008000408 */
[----:B------:R-:W-:Y:S01]  /*53d0*/  IMAD.WIDE R44, R51, 0x2, R44 ;  /* 0x00000002332c7825 */ /* 0x000fe200078e022c */
[----:B0-----:R-:W-:Y:S01]  /*53e0*/  PRMT R207, RZ, 0x7610, R207 ;  /* 0x00007610ffcf7816 */ /* 0x001fe200000000cf */
[----:B-----5:R0:W-:Y:S04]  /*53f0*/  STS.U16 [R165+UR8+0x6400], R217 ;  /* 0x006400d9a5007988 */ /* 0x0201e80008000408 */
[----:B------:R3:W-:Y:S01]  /*5400*/  STS.U16 [R165+UR8+0x4800], R219 ;  /* 0x004800dba5007988 */ /* 0x0007e20008000408 */
[----:B-1----:R-:W-:-:S03]  /*5410*/  PRMT R209, RZ, 0x7610, R209 ;  /* 0x00007610ffd17816 */ /* 0x002fc600000000d1 */
[----:B------:R1:W-:Y:S01]  /*5420*/  STS.U16 [R165+UR8+0x6800], R221 ;  /* 0x006800dda5007988 */ /* 0x0003e20008000408 */
[----:B--2---:R-:W-:-:S03]  /*5430*/  PRMT R215, RZ, 0x7610, R215 ;  /* 0x00007610ffd77816 */ /* 0x004fc600000000d7 */
[----:B------:R2:W-:Y:S01]  /*5440*/  STS.U16 [R165+UR8+0x4c00], R223 ;  /* 0x004c00dfa5007988 */ /* 0x0005e20008000408 */
[----:B0-----:R-:W-:-:S03]  /*5450*/  PRMT R217, RZ, 0x7610, R217 ;  /* 0x00007610ffd97816 */ /* 0x001fc600000000d9 */
[----:B------:R0:W-:Y:S01]  /*5460*/  STS.U16 [R165+UR8+0x6c00], R225 ;  /* 0x006c00e1a5007988 */ /* 0x0001e20008000408 */
[----:B---3--:R-:W-:-:S03]  /*5470*/  PRMT R219, RZ, 0x7610, R219 ;  /* 0x00007610ffdb7816 */ /* 0x008fc600000000db */
[----:B------:R3:W-:Y:S01]  /*5480*/  STS.U16 [R247+UR8+0x4080], R211 ;  /* 0x004080d3f7007988 */ /* 0x0007e20008000408 */
[----:B-1----:R-:W-:Y:S02]  /*5490*/  PRMT R221, RZ, 0x7610, R221 ;  /* 0x00007610ffdd7816 */ /* 0x002fe400000000dd */
[----:B--2---:R-:W-:Y:S01]  /*54a0*/  PRMT R223, RZ, 0x7610, R223 ;  /* 0x00007610ffdf7816 */ /* 0x004fe200000000df */
[----:B------:R1:W-:Y:S01]  /*54b0*/  STS.U16 [R247+UR8+0x6080], R213 ;  /* 0x006080d5f7007988 */ /* 0x0003e20008000408 */
[C---:B------:R-:W-:Y:S01]  /*54c0*/  IMAD.WIDE R18, R51.reuse, 0x2, R18 ;  /* 0x0000000233127825 */ /* 0x040fe200078e0212 */
[----:B0-----:R-:W-:Y:S02]  /*54d0*/  PRMT R225, RZ, 0x7610, R225 ;  /* 0x00007610ffe17816 */ /* 0x001fe400000000e1 */
[----:B------:R-:W2:Y:S01]  /*54e0*/  @!P0 LDG.E.U16 R207, desc[UR20][R44.64] ;  /* 0x000000142ccf8981 */ /* 0x000ea2000c1e1500 */
[----:B---3--:R-:W-:Y:S01]  /*54f0*/  PRMT R211, RZ, 0x7610, R211 ;  /* 0x00007610ffd37816 */ /* 0x008fe200000000d3 */
[----:B------:R-:W-:-:S02]  /*5500*/  IMAD.WIDE R22, R51, 0x2, R22 ;  /* 0x0000000233167825 */ /* 0x000fc400078e0216 */
[----:B------:R-:W3:Y:S01]  /*5510*/  @!P0 LDG.E.U16 R215, desc[UR20][R36.64] ;  /* 0x0000001424d78981 */ /* 0x000ee2000c1e1500 */
[----:B-1----:R-:W-:Y:S01]  /*5520*/  PRMT R213, RZ, 0x7610, R213 ;  /* 0x00007610ffd57816 */ /* 0x002fe200000000d5 */
[C---:B------:R-:W-:Y:S02]  /*5530*/  IMAD.WIDE R26, R51.reuse, 0x2, R26 ;  /* 0x00000002331a7825 */ /* 0x040fe400078e021a */
[----:B------:R-:W4:Y:S02]  /*5540*/  @!P0 LDG.E.U16 R211, desc[UR20][R40.64] ;  /* 0x0000001428d38981 */ /* 0x000f24000c1e1500 */
[C---:B------:R-:W-:Y:S02]  /*5550*/  IMAD.WIDE R30, R51.reuse, 0x2, R30 ;  /* 0x00000002331e7825 */ /* 0x040fe400078e021e */
[----:B------:R-:W5:Y:S02]  /*5560*/  @!P0 LDG.E.U16 R219, desc[UR20][R32.64] ;  /* 0x0000001420db8981 */ /* 0x000f64000c1e1500 */
[----:B------:R-:W-:-:S02]  /*5570*/  IMAD.WIDE R34, R51, 0x2, R34 ;  /* 0x0000000233227825 */ /* 0x000fc400078e0222 */
[----:B------:R-:W2:Y:S02]  /*5580*/  @!P0 LDG.E.U16 R223, desc[UR20][R28.64] ;  /* 0x000000141cdf8981 */ /* 0x000ea4000c1e1500 */
[C---:B------:R-:W-:Y:S02]  /*5590*/  IMAD.WIDE R38, R51.reuse, 0x2, R38 ;  /* 0x0000000233267825 */ /* 0x040fe400078e0226 */
[----:B------:R-:W2:Y:S02]  /*55a0*/  @!P0 LDG.E.U16 R227, desc[UR20][R24.64] ;  /* 0x0000001418e38981 */ /* 0x000ea4000c1e1500 */
[C---:B------:R-:W-:Y:S02]  /*55b0*/  IMAD.WIDE R42, R51.reuse, 0x2, R42 ;  /* 0x00000002332a7825 */ /* 0x040fe400078e022a */
[----:B------:R-:W2:Y:S02]  /*55c0*/  @!P0 LDG.E.U16 R233, desc[UR20][R20.64] ;  /* 0x0000001414e98981 */ /* 0x000ea4000c1e1500 */
[----:B------:R-:W-:-:S02]  /*55d0*/  IMAD.WIDE R14, R51, 0x2, R14 ;  /* 0x00000002330e7825 */ /* 0x000fc400078e020e */
[----:B------:R-:W2:Y:S04]  /*55e0*/  @!P0 LDG.E.U16 R239, desc[UR20][R16.64] ;  /* 0x0000001410ef8981 */ /* 0x000ea8000c1e1500 */
        /* <DEDUP_REMOVED lines=8> */
[----:B------:R0:W-:Y:S04]  /*5670*/  STS.U16 [R247+UR8+0x4480], R205 ;  /* 0x004480cdf7007988 */ /* 0x0001e80008000408 */
[----:B------:R0:W-:Y:S04]  /*5680*/  STS.U16 [R247+UR8+0x6480], R203 ;  /* 0x006480cbf7007988 */ /* 0x0001e80008000408 */
[----:B------:R0:W-:Y:S04]  /*5690*/  STS.U16 [R247+UR8+0x4880], R201 ;  /* 0x004880c9f7007988 */ /* 0x0001e80008000408 */
[----:B------:R0:W-:Y:S01]  /*56a0*/  STS.U16 [R247+UR8+0x6880], R199 ;  /* 0x006880c7f7007988 */ /* 0x0001e20008000408 */
[----:B------:R-:W-:-:S04]  /*56b0*/  ULEA UR10, UR11, UR8, 0x3 ;  /* 0x000000080b0a7291 */ /* 0x000fc8000f8e18ff */
[----:B------:R-:W-:Y:S01]  /*56c0*/  UIADD3 UR10, UPT, UPT, UR10, 0xa000, URZ ;  /* 0x0000a0000a0a7890 */ /* 0x000fe2000fffe0ff */
        /* <DEDUP_REMOVED lines=50> */
[----:B--2---:R0:W-:Y:S04]  /*59f0*/  STS.U16 [R164+UR8+0x9000], R207 ;  /* 0x009000cfa4007988 */ /* 0x0041e80008000408 */
[----:B----4-:R0:W-:Y:S04]  /*5a00*/  STS.U16 [R164+UR8+0x9200], R211 ;  /* 0x009200d3a4007988 */ /* 0x0101e80008000408 */
[----:B---3--:R0:W-:Y:S04]  /*5a10*/  STS.U16 [R164+UR8+0x9400], R215 ;  /* 0x009400d7a4007988 */ /* 0x0081e80008000408 */
[----:B-----5:R0:W-:Y:S04]  /*5a20*/  STS.U16 [R164+UR8+0x9600], R219 ;  /* 0x009600dba4007988 */ /* 0x0201e80008000408 */
        /* <DEDUP_REMOVED lines=12> */
[----:B------:R1:W-:Y:S06]  /*5af0*/  MEMBAR.ALL.CTA ;  /* 0x0000000000007992 */ /* 0x0003ec0000008000 */
[----:B-1----:R-:W1:Y:S02]  /*5b00*/  FENCE.VIEW.ASYNC.S ;  /* 0x00000000000073c6 */ /* 0x002e640000000000 */
[----:B-1----:R-:W-:Y:S06]  /*5b10*/  BAR.SYNC.DEFER_BLOCKING 0x0 ;  /* 0x0000000000007b1d */ /* 0x002fec0000010000 */
[----:B------:R-:W-:-:S00]  /*5b20*/  MEMBAR.ALL.CTA ;  /* 0x0000000000007992 */ /* 0x000fc00000008000 */
[----:B------:R-:W-:Y:S06]  /*5b30*/  MEMBAR.ALL.GPU ;  /* 0x0000000000007992 */ /* 0x000fec000000a000 */
[----:B------:R-:W-:-:S00]  /*5b40*/  ERRBAR ;  /* 0x00000000000079ab */ /* 0x000fc00000000000 */
[----:B------:R-:W-:Y:S08]  /*5b50*/  CGAERRBAR ;  /* 0x00000000000075ab */ /* 0x000ff00000000000 */
[----:B------:R-:W-:Y:S06]  /*5b60*/  UCGABAR_ARV ;  /* 0x00000000000079c7 */ /* 0x000fec0008000000 */
[----:B------:R-:W-:Y:S01]  /*5b70*/  UCGABAR_WAIT ;  /* 0x0000000000007dc7 */ /* 0x000fe20008000000 */
[----:B------:R-:W-:Y:S01]  /*5b80*/  CCTL.IVALL ;  /* 0x00000000ff00798f */ /* 0x000fe20002000000 */
[----:B0-----:R-:W-:Y:S05]  /*5b90*/  @P2 BRA `(.L_x_15) ;  /* 0x00000000004c2947 */ /* 0x001fea0003800000 */
[----:B------:R-:W-:Y:S02]  /*5ba0*/  UIADD3 UR4, UPT, UPT, UR19, 0x80, URZ ;  /* 0x0000008013047890 */ /* 0x000fe4000fffe0ff */
[----:B------:R-:W-:Y:S01]  /*5bb0*/  UIADD3 UR32, UPT, UPT, UR19, 0x80, URZ ;  /* 0x0000008013207890 */ /* 0x000fe2000fffe0ff */
[----:B------:R-:W-:Y:S01]  /*5bc0*/  UMOV UR14, UR18 ;  /* 0x00000012000e7c82 */ /* 0x000fe20008000000 */
[----:B------:R-:W-:Y:S01]  /*5bd0*/  UMOV UR15, 0x40004040 ;  /* 0x40004040000f7882 */ /* 0x000fe20000000000 */
[----:B------:R-:W-:Y:S01]  /*5be0*/  UMOV UR26, 0x0 ;  /* 0x00000000001a7882 */ /* 0x000fe20000000000 */
[----:B------:R-:W-:Y:S01]  /*5bf0*/  UMOV UR27, 0x10208490 ;  /* 0x10208490001b7882 */ /* 0x000fe20000000000 */
[----:B------:R-:W-:Y:S01]  /*5c00*/  UMOV UR28, 0x0 ;  /* 0x00000000001c7882 */ /* 0x000fe20000000000 */
[----:B------:R-:W-:Y:S01]  /*5c10*/  UMOV UR29, 0x10208490 ;  /* 0x10208490001d7882 */ /* 0x000fe20000000000 */
[----:B------:R-:W-:Y:S01]  /*5c20*/  UMOV UR30, 0x0 ;  /* 0x00000000001e7882 */ /* 0x000fe20000000000 */
[----:B------:R-:W-:Y:S01]  /*5c30*/  UMOV UR31, 0x10208490 ;  /* 0x10208490001f7882 */ /* 0x000fe20000000000 */
[----:B------:R0:W-:Y:S01]  /*5c40*/  UTCHMMA.2CTA gdesc[UR14], gdesc[UR6], tmem[UR19], tmem[UR26], idesc[UR27], UPT ;  /* 0x00ff1a060e0075ea */ /* 0x0001e2000ba00013 */
[----:B------:R-:W-:Y:S01]  /*5c50*/  UMOV UR34, 0x0 ;  /* 0x0000000000227882 */ /* 0x000fe20000000000 */
[----:B------:R-:W-:Y:S01]  /*5c60*/  UMOV UR35, 0x10208490 ;  /* 0x1020849000237882 */ /* 0x000fe20000000000 */
[----:B------:R0:W-:Y:S01]  /*5c70*/  UTCHMMA.2CTA gdesc[UR16], gdesc[UR12], tmem[UR19], tmem[UR28], idesc[UR29], UPT ;  /* 0x00ff1c0c100075ea */ /* 0x0001e2000ba00013 */
[----:B------:R-:W-:Y:S01]  /*5c80*/  UMOV UR33, 0x3 ;  /* 0x0000000300217882 */ /* 0x000fe20000000000 */
[----:B------:R0:W-:Y:S01]  /*5c90*/  UTCHMMA.2CTA gdesc[UR22], gdesc[UR6], tmem[UR4], tmem[UR30], idesc[UR31], UPT ;  /* 0x00ff1e06160075ea */ /* 0x0001e2000ba00004 */
[----:B------:R0:W-:Y:S01]  /*5ca0*/  UTCHMMA.2CTA gdesc[UR24], gdesc[UR12], tmem[UR32], tmem[UR34], idesc[UR35], UPT ;  /* 0x00ff220c180075ea */ /* 0x0001e2000ba00020 */
[----:B------:R0:W-:Y:S01]  /*5cb0*/  UTCBAR.2CTA.MULTICAST [UR10], URZ, UR33 ;  /* 0x000000ff0a0073e9 */ /* 0x0001e20008200821 */
[----:B------:R-:W-:Y:S01]  /*5cc0*/  NOP ;  /* 0x0000000000007918 */ /* 0x000fe20000000000 */
.L_x_15:
[----:B------:R-:W-:Y:S01]  /*5cd0*/  UIADD3 UR11, UPT, UPT, UR11, 0x1, URZ ;  /* 0x000000010b0b7890 */ /* 0x000fe2000fffe0ff */
[----:B------:R-:W-:Y:S02]  /*5ce0*/  VIADD R50, R50, 0xffffffff ;  /* 0xffffffff32327836 */ /* 0x000fe40000000000 */
[----:B------:R-:W-:Y:S01]  /*5cf0*/  VIADD R0, R0, 0xffffffe0 ;  /* 0xffffffe000007836 */ /* 0x000fe20000000000 */
[----:B------:R-:W-:Y:S02]  /*5d00*/  UISETP.GT.AND UP1, UPT, UR11, 0x1, UPT ;  /* 0x000000010b00788c */ /* 0x000fe4000bf24270 */
[----:B------:R-:W-:Y:S02]  /*5d10*/  ISETP.NE.U32.AND P0, PT, R50, RZ, PT ;  /* 0x000000ff3200720c */ /* 0x000fe40003f05070 */
[----:B0-----:R-:W-:Y:S02]  /*5d20*/  USEL UR4, URZ, 0x1, !UP1 ;  /* 0x00000001ff047887 */ /* 0x001fe4000c800000 */
[----:B------:R-:W-:-:S02]  /*5d30*/  USEL UR11, UR11, URZ, !UP1 ;  /* 0x000000ff0b0b7287 */ /* 0x000fc4000c800000 */
[----:B------:R-:W-:-:S03]  /*5d40*/  ULOP3.LUT UR14, UR5, UR4, URZ, 0x3c, !UPT ;  /* 0x00000004050e7292 */ /* 0x000fc6000f8e3cff */
[----:B------:R-:W-:-:S04]  /*5d50*/  UMOV UR4, UR5 ;  /* 0x0000000500047c82 */ /* 0x000fc80008000000 */
[----:B------:R-:W-:Y:S01]  /*5d60*/  UMOV UR5, UR14 ;  /* 0x0000000e00057c82 */ /* 0x000fe20008000000 */
[----:B------:R-:W-:Y:S05]  /*5d70*/  @P0 BRA `(.L_x_16) ;  /* 0xffffffe400bc0947 */ /* 0x000fea000383ffff */
.L_x_13:
[----:B------:R-:W-:-:S13]  /*5d80*/  ISETP.GE.AND P0, PT, R166, 0x20, PT ;  /* 0x00000020a600780c */ /* 0x000fda0003f06270 */
[----:B------:R-:W-:Y:S05]  /*5d90*/  @!P0 BRA `(.L_x_17) ;  /* 0x0000000000108947 */ /* 0x000fea0003800000 */
[----:B------:R-:W-:-:S06]  /*5da0*/  USHF.L.U32 UR4, UR4, 0x1f, URZ ;  /* 0x0000001f04047899 */ /* 0x000fcc00080006ff */
[----:B------:R-:W-:-:S04]  /*5db0*/  IMAD.U32 R0, RZ, RZ, UR4 ;  /* 0x00000004ff007e24 */ /* 0x000fc8000f8e00ff */
[----:B------:R-:W0:Y:S02]  /*5dc0*/  SYNCS.PHASECHK.TRANS64.TRYWAIT P0, [UR10], R0 ;  /* 0x00000000ff0075a7 */ /* 0x000e24000800110a */
[----:B0-----:R-:W-:Y:S05]  /*5dd0*/  @!P0 BRA `(.L_x_18) ;  /* 0x0000007400d08947 */ /* 0x001fea0003800000 */
.L_x_17:
[----:B------:R-:W-:Y:S08]  /*5de0*/  BAR.SYNC.DEFER_BLOCKING 0x0 ;  /* 0x0000000000007b1d */ /* 0x000ff00000010000 */
[----:B------:R-:W0:Y:S01]  /*5df0*/  LDC R201, c[0x0][0x3b4] ;  /* 0x0000ed00ffc97b82 */ /* 0x000e220000000800 */
[----:B------:R-:W1:Y:S01]  /*5e00*/  LDCU.128 UR4, c[0x0][0x390] ;  /* 0x00007200ff0477ac */ /* 0x000e620008000c00 */
[----:B------:R-:W2:Y:S01]  /*5e10*/  LDCU.64 UR30, c[0x0][0x398] ;  /* 0x00007300ff1e77ac */ /* 0x000ea20008000a00 */
[----:B------:R-:W3:Y:S01]  /*5e20*/  LDCU UR18, c[0x0][0x3b8] ;  /* 0x00007700ff1277ac */ /* 0x000ee20008000800 */
[----:B------:R-:W4:Y:S01]  /*5e30*/  LDCU.64 UR32, c[0x0][0x398] ;  /* 0x00007300ff2077ac */ /* 0x000f220008000a00 */
[----:B------:R-:W5:Y:S01]  /*5e40*/  LDCU.64 UR12, c[0x0][0x398] ;  /* 0x00007300ff0c77ac */ /* 0x000f620008000a00 */
[----:B------:R-:W1:Y:S02]  /*5e50*/  @!P1 SYNCS.CCTL.IV [UR8+0xa000] ;  /* 0x00a00000ff0099b1 */ /* 0x000e640008000008 */
[----:B-1----:R-:W-:Y:S01]  /*5e60*/  BAR.SYNC.DEFER_BLOCKING 0x0 ;  /* 0x0000000000007b1d */ /* 0x002fe20000010000 */
[----:B------:R-:W-:-:S04]  /*5e70*/  ISETP.GE.AND P0, PT, R198, UR6, PT ;  /* 0x00000006c6007c0c */ /* 0x000fc8000bf06270 */
[C---:B--2---:R-:W-:Y:S01]  /*5e80*/  ISETP.LT.AND P0, PT, R196.reuse, UR31, !P0 ;  /* 0x0000001fc4007c0c */ /* 0x044fe2000c701270 */
[----:B------:R-:W1:Y:S01]  /*5e90*/  LDCU.64 UR26, c[0x0][0x398] ;  /* 0x00007300ff1a77ac */ /* 0x000e620008000a00 */
[----:B------:R-:W2:Y:S01]  /*5ea0*/  LDTM.x64 R24, tmem[UR9] ;  /* 0x00000009001879ee */ /* 0x000ea20008340000 */
[----:B------:R-:W-:Y:S01]  /*5eb0*/  LDTM.x64 R132, tmem[UR9+0x40] ;  /* 0x00004009008479ee */ /* 0x000fe20008340000 */
[----:B---3--:R-:W-:Y:S01]  /*5ec0*/  IMAD R203, R196, UR18, RZ ;  /* 0x00000012c4cb7c24 */ /* 0x008fe2000f8e02ff */
[----:B------:R-:W3:Y:S01]  /*5ed0*/  LDCU.64 UR22, c[0x0][0x398] ;  /* 0x00007300ff1677ac */ /* 0x000ee20008000a00 */
[----:B------:R-:W0:Y:S01]  /*5ee0*/  LDCU.64 UR10, c[0x0][0x398] ;  /* 0x00007300ff0a77ac */ /* 0x000e220008000a00 */
[----:B------:R-:W0:Y:S01]  /*5ef0*/  LDCU.64 UR24, c[0x0][0x398] ;  /* 0x00007300ff1877ac */ /* 0x000e220008000a00 */
[----:B------:R-:W0:Y:S01]  /*5f00*/  LDCU.64 UR28, c[0x0][0x398] ;  /* 0x00007300ff1c77ac */ /* 0x000e220008000a00 */
[----:B------:R-:W0:Y:S01]  /*5f10*/  @!P1 SYNCS.CCTL.IV [UR8+0xa008] ;  /* 0x00a00800ff0099b1 */ /* 0x000e220008000008 */
[----:B------:R-:W0:Y:S01]  /*5f20*/  LDCU.64 UR14, c[0x0][0x398] ;  /* 0x00007300ff0e77ac */ /* 0x000e220008000a00 */
[----:B------:R-:W0:Y:S01]  /*5f30*/  LDCU.64 UR16, c[0x0][0x398] ;  /* 0x00007300ff1077ac */ /* 0x000e220008000a00 */
[----:B--2---:R-:W-:Y:S01]  /*5f40*/  IMAD.MOV.U32 R227, RZ, RZ, R68 ;  /* 0x000000ffffe37224 */ /* 0x004fe200078e0044 */
[----:B------:R-:W-:Y:S01]  /*5f50*/  STL [R1], R41 ;  /* 0x0000002901007387 */ /* 0x000fe20000100800 */
[----:B------:R-:W-:-:S02]  /*5f60*/  IMAD.MOV.U32 R226, RZ, RZ, R69 ;  /* 0x000000ffffe27224 */ /* 0x000fc400078e0045 */
[----:B------:R-:W-:Y:S01]  /*5f70*/  IMAD.MOV.U32 R225, RZ, RZ, R70 ;  /* 0x000000ffffe17224 */ /* 0x000fe200078e0046 */
[----:B------:R2:W-:Y:S01]  /*5f80*/  STL [R1+0x4], R42 ;  /* 0x0000042a01007387 */ /* 0x0005e20000100800 */
[----:B------:R-:W-:Y:S02]  /*5f90*/  IMAD.MOV.U32 R224, RZ, RZ, R71 ;  /* 0x000000ffffe07224 */ /* 0x000fe400078e0047 */
[----:B------:R-:W-:Y:S02]  /*5fa0*/  IMAD.MOV.U32 R223, RZ, RZ, R72 ;  /* 0x000000ffffdf7224 */ /* 0x000fe400078e0048 */
[----:B------:R-:W-:Y:S02]  /*5fb0*/  IMAD.MOV.U32 R222, RZ, RZ, R73 ;  /* 0x000000ffffde7224 */ /* 0x000fe400078e0049 */
[----:B------:R-:W-:Y:S02]  /*5fc0*/  IMAD.MOV.U32 R221, RZ, RZ, R74 ;  /* 0x000000ffffdd7224 */ /* 0x000fe400078e004a */
[----:B------:R-:W-:-:S02]  /*5fd0*/  IMAD.MOV.U32 R220, RZ, RZ, R75 ;  /* 0x000000ffffdc7224 */ /* 0x000fc400078e004b */
[----:B------:R-:W-:Y:S02]  /*5fe0*/  IMAD.MOV.U32 R219, RZ, RZ, R76 ;  /* 0x000000ffffdb7224 */ /* 0x000fe400078e004c */
        /* <DEDUP_REMOVED lines=11> */
[----:B------:R-:W0:Y:S01]  /*60a0*/  LDTM.x64 R68, tmem[UR9+0x80] ;  /* 0x00008009004479ee */ /* 0x000e220008340000 */
[----:B------:R-:W-:Y:S02]  /*60b0*/  IMAD.MOV.U32 R4, RZ, RZ, R35 ;  /* 0x000000ffff047224 */ /* 0x000fe400078e0023 */
[----:B------:R-:W-:Y:S02]  /*60c0*/  IMAD.MOV.U32 R7, RZ, RZ, R32 ;  /* 0x000000ffff077224 */ /* 0x000fe400078e0020 */
[----:B------:R-:W-:Y:S02]  /*60d0*/  IMAD.MOV.U32 R8, RZ, RZ, R33 ;  /* 0x000000ffff087224 */ /* 0x000fe400078e0021 */
[----:B------:R-:W-:Y:S02]  /*60e0*/  IMAD.MOV.U32 R16, RZ, RZ, R25 ;  /* 0x000000ffff107224 */ /* 0x000fe400078e0019 */
[----:B------:R-:W-:Y:S02]  /*60f0*/  IMAD.MOV.U32 R15, RZ, RZ, R24 ;  /* 0x000000ffff0f7224 */ /* 0x000fe400078e0018 */
[----:B------:R-:W-:-:S02]  /*6100*/  IMAD.MOV.U32 R20, RZ, RZ, R29 ;  /* 0x000000ffff147224 */ /* 0x000fc400078e001d */
[----:B------:R-:W-:Y:S01]  /*6110*/  IMAD.MOV.U32 R19, RZ, RZ, R28 ;  /* 0x000000ffff137224 */ /* 0x000fe200078e001c */
[----:B------:R-:W-:Y:S01]  /*6120*/  F2FP.BF16.F32.PACK_AB R3, R16, R15 ;  /* 0x0000000f1003723e */ /* 0x000fe200000010ff */
[----:B------:R-:W-:Y:S02]  /*6130*/  IMAD.MOV.U32 R18, RZ, RZ, R27 ;  /* 0x000000ffff127224 */ /* 0x000fe400078e001b */
[----:B------:R-:W-:Y:S01]  /*6140*/  IMAD.MOV.U32 R17, RZ, RZ, R26 ;  /* 0x000000ffff117224 */ /* 0x000fe200078e001a */
[----:B------:R-:W-:Y:S01]  /*6150*/  F2FP.BF16.F32.PACK_AB R0, R20, R19 ;  /* 0x000000131400723e */ /* 0x000fe200000010ff */
[----:B------:R-:W-:Y:S02]  /*6160*/  IMAD.MOV.U32 R14, RZ, RZ, R40 ;  /* 0x000000ffff0e7224 */ /* 0x000fe400078e0028 */
[----:B------:R-:W-:Y:S01]  /*6170*/  IMAD.MOV.U32 R13, RZ, RZ, R39 ;  /* 0x000000ffff0d7224 */ /* 0x000fe200078e0027 */
[----:B------:R-:W-:Y:S01]  /*6180*/  F2FP.BF16.F32.PACK_AB R2, R18, R17 ;  /* 0x000000111202723e */ /* 0x000fe200000010ff */
[----:B------:R-:W-:Y:S01]  /*6190*/  IMAD.MOV.U32 R12, RZ, RZ, R38 ;  /* 0x000000ffff0c7224 */ /* 0x000fe200078e0026 */
[----:B0-----:R-:W-:Y:S01]  /*61a0*/  F2FP.BF16.F32.PACK_AB R79, R79, R4 ;  /* 0x000000044f4f723e */ /* 0x001fe200000010ff */
[----:B------:R-:W-:Y:S01]  /*61b0*/  IMAD R4, R198, R201, RZ ;  /* 0x000000c9c6047224 */ /* 0x000fe200078e02ff */
[----:B------:R-:W-:Y:S01]  /*61c0*/  F2FP.BF16.F32.PACK_AB R200, R76, R7 ;  /* 0x000000074cc8723e */ /* 0x000fe200000010ff */
[----:B------:R-:W-:Y:S01]  /*61d0*/  IMAD.MOV.U32 R11, RZ, RZ, R37 ;  /* 0x000000ffff0b7224 */ /* 0x000fe200078e0025 */
[----:B------:R-:W-:Y:S01]  /*61e0*/  F2FP.BF16.F32.PACK_AB R199, R77, R8 ;  /* 0x000000084dc7723e */ /* 0x000fe200000010ff */
[----:B------:R-:W-:Y:S01]  /*61f0*/  IMAD.MOV.U32 R10, RZ, RZ, R36 ;  /* 0x000000ffff0a7224 */ /* 0x000fe200078e0024 */
[C---:B------:R-:W-:Y:S01]  /*6200*/  LEA R76, P2, R4.reuse, UR4, 0x1 ;  /* 0x00000004044c7c11 */ /* 0x040fe2000f8408ff */
[----:B------:R-:W-:Y:S01]  /*6210*/  IMAD.MOV.U32 R9, RZ, RZ, R34 ;  /* 0x000000ffff097224 */ /* 0x000fe200078e0022 */
[----:B------:R-:W-:Y:S01]  /*6220*/  F2FP.BF16.F32.PACK_AB R202, R73, R72 ;  /* 0x0000004849ca723e */ /* 0x000fe200000010ff */
[----:B------:R-:W-:Y:S01]  /*6230*/  IMAD.MOV.U32 R6, RZ, RZ, R31 ;  /* 0x000000ffff067224 */ /* 0x000fe200078e001f */
[----:B------:R-:W-:Y:S01]  /*6240*/  LEA.HI.X.SX32 R77, R4, UR5, 0x1, P2 ;  /* 0x00000005044d7c11 */ /* 0x000fe200090f0eff */
[----:B------:R-:W-:Y:S01]  /*6250*/  IMAD.MOV.U32 R5, RZ, RZ, R30 ;  /* 0x000000ffff057224 */ /* 0x000fe200078e001e */
[----:B------:R-:W-:Y:S01]  /*6260*/  F2FP.BF16.F32.PACK_AB R84, R84, R14 ;  /* 0x0000000e5454723e */ /* 0x000fe200000010ff */
[----:B------:R-:W-:Y:S01]  /*6270*/  IMAD.MOV.U32 R252, RZ, RZ, R43 ;  /* 0x000000fffffc7224 */ /* 0x000fe200078e002b */
[----:B------:R-:W-:Y:S01]  /*6280*/  F2FP.BF16.F32.PACK_AB R83, R83, R13 ;  /* 0x0000000d5353723e */ /* 0x000fe200000010ff */
[----:B------:R-:W-:Y:S01]  /*6290*/  IMAD.WIDE R72, R203, 0x2, R76 ;  /* 0x00000002cb487825 */ /* 0x000fe200078e024c */
[----:B------:R-:W-:-:S02]  /*62a0*/  F2FP.BF16.F32.PACK_AB R82, R82, R12 ;  /* 0x0000000c5252723e */ /* 0x000fc400000010ff */
[----:B------:R-:W-:Y:S01]  /*62b0*/  F2FP.BF16.F32.PACK_AB R81, R81, R11 ;  /* 0x0000000b5151723e */ /* 0x000fe200000010ff */
[----:B------:R-:W-:Y:S01]  /*62c0*/  IMAD.MOV.U32 R251, RZ, RZ, R44 ;  /* 0x000000fffffb7224 */ /* 0x000fe200078e002c */
        /* <DEDUP_REMOVED lines=29> */
[----:B------:R-:W-:-:S02]  /*64a0*/  IMAD R201, R201, 0x80, R4 ;  /* 0x00000080c9c97824 */ /* 0x000fc400078e0204 */
[----:B--2---:R-:W0:Y:S01]  /*64b0*/  LDTM.x64 R4, tmem[UR9+0xc0] ;  /* 0x0000c009000479ee */ /* 0x004e220008340000 */
[----:B------:R-:W-:Y:S01]  /*64c0*/  NOP ;  /* 0x0000000000007918 */ /* 0x000fe20000000000 */
[----:B------:R2:W-:Y:S01]  /*64d0*/  @P0 STG.E.U16 desc[UR20][R72.64], R3 ;  /* 0x0000000348000986 */ /* 0x0005e2000c101514 */
[----:B------:R-:W-:Y:S01]  /*64e0*/  ISETP.GE.AND P0, PT, R197, UR6, PT ;  /* 0x00000006c5007c0c */ /* 0x000fe2000bf06270 */
[----:B------:R-:W0:Y:S01]  /*64f0*/  LDCU.64 UR8, c[0x0][0x398] ;  /* 0x00007300ff0877ac */ /* 0x000e220008000a00 */
[C---:B------:R-:W-:Y:S02]  /*6500*/  LEA R68, P1, R201.reuse, UR4, 0x1 ;  /* 0x00000004c9447c11 */ /* 0x040fe4000f8208ff */
[----:B----4-:R-:W-:Y:S01]  /*6510*/  ISETP.LT.AND P0, PT, R196, UR33, !P0 ;  /* 0x00000021c4007c0c */ /* 0x010fe2000c701270 */
[----:B------:R-:W4:Y:S01]  /*6520*/  LDCU UR6, c[0x0][0x398] ;  /* 0x00007300ff0677ac */ /* 0x000f220008000800 */
[----:B------:R-:W-:Y:S02]  /*6530*/  LEA.HI.X.SX32 R69, R201, UR5, 0x1, P1 ;  /* 0x00000005c9457c11 */ /* 0x000fe400088f0eff */
[----:B------:R-:W-:Y:S01]  /*6540*/  PRMT R201, R3, 0x7632, R201 ;  /* 0x0000763203c97816 */ /* 0x000fe200000000c9 */
[----:B------:R-:W0:Y:S01]  /*6550*/  LDCU.64 UR4, c[0x0][0x398] ;  /* 0x00007300ff0477ac */ /* 0x000e220008000a00 */
[----:B------:R-:W-:-:S04]  /*6560*/  IMAD.WIDE R204, R203, 0x2, R68 ;  /* 0x00000002cbcc7825 */ /* 0x000fc800078e0244 */
[----:B--2---:R-:W-:-:S03]  /*6570*/  VIADD R72, R196, 0x1 ;  /* 0x00000001c4487836 */ /* 0x004fc60000000000 */
[----:B------:R2:W-:Y:S01]  /*6580*/  @P0 STG.E.U16 desc[UR20][R204.64], R71 ;  /* 0x00000047cc000986 */ /* 0x0005e2000c101514 */
[----:B------:R-:W-:Y:S01]  /*6590*/  VIADD R203, R203, UR18 ;  /* 0x00000012cbcb7c36 */ /* 0x000fe20008000000 */
[----:B------:R-:W-:-:S03]  /*65a0*/  ISETP.GE.AND P0, PT, R72, UR7, PT ;  /* 0x0000000748007c0c */ /* 0x000fc6000bf06270 */
[----:B------:R-:W-:Y:S01]  /*65b0*/  IMAD.WIDE R72, R203, 0x2, R76 ;  /* 0x00000002cb487825 */ /* 0x000fe200078e024c */
[----:B-----5:R-:W-:Y:S01]  /*65c0*/  ISETP.LT.AND P1, PT, R198, UR12, !P0 ;  /* 0x0000000cc6007c0c */ /* 0x020fe2000c721270 */
[----:B------:R-:W5:Y:S01]  /*65d0*/  LDCU UR12, c[0x0][0x398] ;  /* 0x00007300ff0c77ac */ /* 0x000f620008000800 */
[----:B-1----:R-:W-:Y:S01]  /*65e0*/  ISETP.LT.AND P0, PT, R197, UR26, !P0 ;  /* 0x0000001ac5007c0c */ /* 0x002fe2000c701270 */
[----:B------:R-:W-:Y:S01]  /*65f0*/  IMAD.WIDE R206, R203, 0x2, R68 ;  /* 0x00000002cbce7825 */ /* 0x000fe200078e0244 */
[----:B--2---:R-:W-:Y:S01]  /*6600*/  PRMT R71, R71, 0x7632, R71 ;  /* 0x0000763247477816 */ /* 0x004fe20000000047 */
[----:B------:R-:W1:Y:S02]  /*6610*/  LDCU UR26, c[0x0][0x398] ;  /* 0x00007300ff1a77ac */ /* 0x000e640008000800 */
[----:B------:R-:W-:-:S06]  /*6620*/  VIADD R3, R196, 0x2 ;  /* 0x00000002c4037836 */ /* 0x000fcc0000000000 */
[----:B------:R2:W-:Y:S04]  /*6630*/  @P1 STG.E.U16 desc[UR20][R72.64], R201 ;  /* 0x000000c948001986 */ /* 0x0005e8000c101514 */
[----:B------:R0:W-:Y:S01]  /*6640*/  @P0 STG.E.U16 desc[UR20][R206.64], R71 ;  /* 0x00000047ce000986 */ /* 0x0001e2000c101514 */
[----:B------:R-:W-:-:S04]  /*6650*/  ISETP.GE.AND P0, PT, R3, UR7, PT ;  /* 0x0000000703007c0c */ /* 0x000fc8000bf06270 */
[----:B---3--:R-:W-:Y:S01]  /*6660*/  ISETP.LT.AND P1, PT, R198, UR22, !P0 ;  /* 0x00000016c6007c0c */ /* 0x008fe2000c721270 */
[----:B------:R-:W-:Y:S01]  /*6670*/  VIADD R203, R203, UR18 ;  /* 0x00000012cbcb7c36 */ /* 0x000fe20008000000 */
[----:B------:R-:W-:Y:S01]  /*6680*/  ISETP.LT.AND P0, PT, R197, UR10, !P0 ;  /* 0x0000000ac5007c0c */ /* 0x000fe2000c701270 */
[----:B------:R-:W-:Y:S01]  /*6690*/  VIADD R3, R196, 0x3 ;  /* 0x00000003c4037836 */ /* 0x000fe20000000000 */
[----:B--2---:R-:W2:Y:S01]  /*66a0*/  LDL.LU R201, [R1+0x4] ;  /* 0x0000040001c97983 */ /* 0x004ea20000300800 */
[C---:B------:R-:W-:Y:S01]  /*66b0*/  IMAD.WIDE R204, R203.reuse, 0x2, R76 ;  /* 0x00000002cbcc7825 */ /* 0x040fe200078e024c */
[----:B------:R-:W3:Y:S01]  /*66c0*/  LDCU UR10, c[0x0][0x398] ;  /* 0x00007300ff0a77ac */ /* 0x000ee20008000800 */
[----:B0-----:R-:W-:Y:S01]  /*66d0*/  PRMT R71, R2, 0x7632, R71 ;  /* 0x0000763202477816 */ /* 0x001fe20000000047 */
[----:B------:R-:W3:Y:S01]  /*66e0*/  LDL.LU R207, [R1] ;  /* 0x0000000001cf7983 */ /* 0x000ee20000300800 */
[----:B------:R-:W-:Y:S01]  /*66f0*/  IMAD.WIDE R72, R203, 0x2, R68 ;  /* 0x00000002cb487825 */ /* 0x000fe200078e0244 */
[----:B------:R-:W0:Y:S01]  /*6700*/  LDCU UR22, c[0x0][0x398] ;  /* 0x00007300ff1677ac */ /* 0x000e220008000800 */
[----:B------:R-:W-:-:S02]  /*6710*/  F2FP.BF16.F32.PACK_AB R87, R87, R252 ;  /* 0x000000fc5757723e */ /* 0x000fc400000010ff */
[----:B------:R1:W-:Y:S01]  /*6720*/  @P1 STG.E.U16 desc[UR20][R204.64], R2 ;  /* 0x00000002cc001986 */ /* 0x0003e2000c101514 */
[----:B------:R-:W-:Y:S01]  /*6730*/  VIADD R203, R203, UR18 ;  /* 0x00000012cbcb7c36 */ /* 0x000fe20008000000 */
[----:B------:R-:W-:Y:S02]  /*6740*/  F2FP.BF16.F32.PACK_AB R88, R88, R251 ;  /* 0x000000fb5858723e */ /* 0x000fe400000010ff */
[----:B------:R0:W-:Y:S01]  /*6750*/  @P0 STG.E.U16 desc[UR20][R72.64], R70 ;  /* 0x0000004648000986 */ /* 0x0001e2000c101514 */
[----:B------:R-:W-:Y:S02]  /*6760*/  ISETP.GE.AND P0, PT, R3, UR7, PT ;  /* 0x0000000703007c0c */ /* 0x000fe4000bf06270 */
[----:B------:R-:W-:Y:S02]  /*6770*/  F2FP.BF16.F32.PACK_AB R89, R89, R250 ;  /* 0x000000fa5959723e */ /* 0x000fe400000010ff */
[----:B------:R-:W-:Y:S01]  /*6780*/  ISETP.LT.AND P1, PT, R198, UR4, !P0 ;  /* 0x00000004c6007c0c */ /* 0x000fe2000c721270 */
[----:B------:R-:W4:Y:S01]  /*6790*/  LDCU UR4, c[0x0][0x398] ;  /* 0x00007300ff0477ac */ /* 0x000f220008000800 */
[----:B------:R-:W-:Y:S01]  /*67a0*/  ISETP.LT.AND P0, PT, R197, UR24, !P0 ;  /* 0x00000018c5007c0c */ /* 0x000fe2000c701270 */
[----:B-1----:R-:W-:Y:S01]  /*67b0*/  IMAD.WIDE R2, R203, 0x2, R76 ;  /* 0x00000002cb027825 */ /* 0x002fe200078e024c */
[----:B------:R-:W-:Y:S01]  /*67c0*/  F2FP.BF16.F32.PACK_AB R90, R90, R249 ;  /* 0x000000f95a5a723e */ /* 0x000fe200000010ff */
[----:B------:R-:W1:Y:S01]  /*67d0*/  LDCU UR24, c[0x0][0x398] ;  /* 0x00007300ff1877ac */ /* 0x000e620008000800 */
[----:B------:R-:W-:Y:S01]  /*67e0*/  F2FP.BF16.F32.PACK_AB R91, R91, R248 ;  /* 0x000000f85b5b723e */ /* 0x000fe200000010ff */
[----:B0-----:R-:W-:Y:S01]  /*67f0*/  IMAD.WIDE R72, R203, 0x2, R68 ;  /* 0x00000002cb487825 */ /* 0x001fe200078e0244 */
[----:B------:R-:W-:-:S02]  /*6800*/  F2FP.BF16.F32.PACK_AB R92, R92, R247 ;  /* 0x000000f75c5c723e */ /* 0x000fc400000010ff */
[----:B------:R-:W-:Y:S01]  /*6810*/  F2FP.BF16.F32.PACK_AB R93, R93, R246 ;  /* 0x000000f65d5d723e */ /* 0x000fe200000010ff */
[----:B------:R-:W-:Y:S01]  /*6820*/  VIADD R203, R203, UR18 ;  /* 0x00000012cbcb7c36 */ /* 0x000fe20008000000 */
[----:B------:R-:W-:Y:S01]  /*6830*/  F2FP.BF16.F32.PACK_AB R94, R94, R245 ;  /* 0x000000f55e5e723e */ /* 0x000fe200000010ff */
[----:B------:R0:W-:Y:S01]  /*6840*/  @P1 STG.E.U16 desc[UR20][R2.64], R71 ;  /* 0x0000004702001986 */ /* 0x0001e2000c101514 */
[----:B------:R-:W-:Y:S02]  /*6850*/  F2FP.BF16.F32.PACK_AB R95, R95, R244 ;  /* 0x000000f45f5f723e */ /* 0x000fe400000010ff */
[----:B------:R-:W-:Y:S02]  /*6860*/  F2FP.BF16.F32.PACK_AB R96, R96, R243 ;  /* 0x000000f36060723e */ /* 0x000fe400000010ff */
[----:B------:R-:W-:Y:S02]  /*6870*/  F2FP.BF16.F32.PACK_AB R97, R97, R242 ;  /* 0x000000f26161723e */ /* 0x000fe400000010ff */
[----:B------:R-:W-:-:S02]  /*6880*/  F2FP.BF16.F32.PACK_AB R98, R98, R241 ;  /* 0x000000f16262723e */ /* 0x000fc400000010ff */
[----:B------:R-:W-:Y:S02]  /*6890*/  F2FP.BF16.F32.PACK_AB R99, R99, R240 ;  /* 0x000000f06363723e */ /* 0x000fe400000010ff */
[----:B------:R-:W-:Y:S02]  /*68a0*/  F2FP.BF16.F32.PACK_AB R100, R100, R239 ;  /* 0x000000ef6464723e */ /* 0x000fe400000010ff */
[----:B0-----:R-:W-:Y:S01]  /*68b0*/  PRMT R3, R70, 0x7632, R3 ;  /* 0x0000763246037816 */ /* 0x001fe20000000003 */
[----:B------:R-:W-:Y:S01]  /*68c0*/  VIADD R70, R196, 0x4 ;  /* 0x00000004c4467836 */ /* 0x000fe20000000000 */
[----:B------:R-:W-:Y:S02]  /*68d0*/  F2FP.BF16.F32.PACK_AB R101, R101, R238 ;  /* 0x000000ee6565723e */ /* 0x000fe400000010ff */
[----:B------:R-:W-:Y:S01]  /*68e0*/  F2FP.BF16.F32.PACK_AB R102, R102, R237 ;  /* 0x000000ed6666723e */ /* 0x000fe200000010ff */
[----:B------:R0:W-:Y:S01]  /*68f0*/  @P0 STG.E.U16 desc[UR20][R72.64], R3 ;  /* 0x0000000348000986 */ /* 0x0001e2000c101514 */
[----:B------:R-:W-:Y:S01]  /*6900*/  ISETP.GE.AND P0, PT, R70, UR7, PT ;  /* 0x0000000746007c0c */ /* 0x000fe2000bf06270 */
[----:B------:R-:W-:Y:S01]  /*6910*/  IMAD.WIDE R70, R203, 0x2, R76 ;  /* 0x00000002cb467825 */ /* 0x000fe200078e024c */
[----:B------:R-:W-:-:S02]  /*6920*/  F2FP.BF16.F32.PACK_AB R103, R103, R236 ;  /* 0x000000ec6767723e */ /* 0x000fc400000010ff */
[----:B------:R-:W-:Y:S01]  /*6930*/  ISETP.LT.AND P1, PT, R198, UR28, !P0 ;  /* 0x0000001cc6007c0c */ /* 0x000fe2000c721270 */
[----:B------:R-:W1:Y:S01]  /*6940*/  LDCU UR28, c[0x0][0x398] ;  /* 0x00007300ff1c77ac */ /* 0x000e620008000800 */
[----:B------:R-:W-:Y:S02]  /*6950*/  ISETP.LT.AND P0, PT, R197, UR14, !P0 ;  /* 0x0000000ec5007c0c */ /* 0x000fe4000c701270 */
[----:B------:R-:W-:Y:S01]  /*6960*/  F2FP.BF16.F32.PACK_AB R104, R104, R235 ;  /* 0x000000eb6868723e */ /* 0x000fe200000010ff */
[----:B------:R-:W1:Y:S01]  /*6970*/  LDCU UR14, c[0x0][0x398] ;  /* 0x00007300ff0e77ac */ /* 0x000e620008000800 */
[----:B------:R-:W-:Y:S01]  /*6980*/  F2FP.BF16.F32.PACK_AB R105, R105, R234 ;  /* 0x000000ea6969723e */ /* 0x000fe200000010ff */
[----:B0-----:R-:W-:Y:S01]  /*6990*/  IMAD.WIDE R2, R203, 0x2, R68 ;  /* 0x00000002cb027825 */ /* 0x001fe200078e0244 */
[----:B------:R-:W-:Y:S02]  /*69a0*/  F2FP.BF16.F32.PACK_AB R106, R106, R233 ;  /* 0x000000e96a6a723e */ /* 0x000fe400000010ff */
[----:B------:R-:W-:Y:S01]  /*69b0*/  F2FP.BF16.F32.PACK_AB R107, R107, R232 ;  /* 0x000000e86b6b723e */ /* 0x000fe200000010ff */
[----:B------:R-:W-:Y:S01]  /*69c0*/  VIADD R72, R196, 0x5 ;  /* 0x00000005c4487836 */ /* 0x000fe20000000000 */
[----:B------:R-:W-:Y:S01]  /*69d0*/  F2FP.BF16.F32.PACK_AB R108, R108, R231 ;  /* 0x000000e76c6c723e */ /* 0x000fe200000010ff */
[----:B------:R0:W-:Y:S01]  /*69e0*/  @P1 STG.E.U16 desc[UR20][R70.64], R0 ;  /* 0x0000000046001986 */ /* 0x0001e2000c101514 */
[----:B------:R-:W-:Y:S01]  /*69f0*/  VIADD R203, R203, UR18 ;  /* 0x00000012cbcb7c36 */ /* 0x000fe20008000000 */
[----:B------:R-:W-:-:S02]  /*6a00*/  F2FP.BF16.F32.PACK_AB R109, R109, R230 ;  /* 0x000000e66d6d723e */ /* 0x000fc400000010ff */
[----:B------:R1:W-:Y:S01]  /*6a10*/  @P0 STG.E.U16 desc[UR20][R2.64], R202 ;  /* 0x000000ca02000986 */ /* 0x0003e2000c101514 */
[----:B------:R-:W-:Y:S01]  /*6a20*/  ISETP.GE.AND P0, PT, R72, UR7, PT ;  /* 0x0000000748007c0c */ /* 0x000fe2000bf06270 */
[----:B------:R-:W-:Y:S01]  /*6a30*/  IMAD.WIDE R72, R203, 0x2, R68 ;  /* 0x00000002cb487825 */ /* 0x000fe200078e0244 */
[----:B------:R-:W-:Y:S02]  /*6a40*/  F2FP.BF16.F32.PACK_AB R110, R110, R229 ;  /* 0x000000e56e6e723e */ /* 0x000fe400000010ff */
[----:B------:R-:W-:Y:S01]  /*6a50*/  ISETP.LT.AND P1, PT, R198, UR8, !P0 ;  /* 0x00000008c6007c0c */ /* 0x000fe2000c721270 */
[----:B------:R-:W2:Y:S01]  /*6a60*/  LDCU UR8, c[0x0][0x398] ;  /* 0x00007300ff0877ac */ /* 0x000ea20008000800 */
[----:B------:R-:W-:Y:S01]  /*6a70*/  ISETP.LT.AND P0, PT, R197, UR16, !P0 ;  /* 0x00000010c5007c0c */ /* 0x000fe2000c701270 */
[----:B0-----:R-:W-:Y:S01]  /*6a80*/  IMAD.WIDE R70, R203, 0x2, R76 ;  /* 0x00000002cb467825 */ /* 0x001fe200078e024c */
[----:B------:R-:W-:Y:S01]  /*6a90*/  F2FP.BF16.F32.PACK_AB R111, R111, R228 ;  /* 0x000000e46f6f723e */ /* 0x000fe200000010ff */
[----:B------:R-:W0:Y:S01]  /*6aa0*/  LDCU UR16, c[0x0][0x398] ;  /* 0x00007300ff1077ac */ /* 0x000e220008000800 */
[----:B------:R-:W-:Y:S01]  /*6ab0*/  F2FP.BF16.F32.PACK_AB R112, R112, R227 ;  /* 0x000000e37070723e */ /* 0x000fe200000010ff */
[----:B------:R-:W-:Y:S01]  /*6ac0*/  VIADD R203, R203, UR18 ;  /* 0x00000012cbcb7c36 */ /* 0x000fe20008000000 */
[----:B-1----:R-:W-:Y:S01]  /*6ad0*/  PRMT R3, R0, 0x7632, R3 ;  /* 0x0000763200037816 */ /* 0x002fe20000000003 */
[----:B------:R-:W-:Y:S01]  /*6ae0*/  VIADD R0, R196, 0x6 ;  /* 0x00000006c4007836 */ /* 0x000fe20000000000 */
[----:B------:R-:W-:-:S02]  /*6af0*/  F2FP.BF16.F32.PACK_AB R113, R113, R226 ;  /* 0x000000e27171723e */ /* 0x000fc400000010ff */
[----:B------:R-:W-:Y:S01]  /*6b00*/  F2FP.BF16.F32.PACK_AB R114, R114, R225 ;  /* 0x000000e17272723e */ /* 0x000fe200000010ff */
[----:B------:R1:W-:Y:S01]  /*6b10*/  @P1 STG.E.U16 desc[UR20][R70.64], R3 ;  /* 0x0000000346001986 */ /* 0x0003e2000c101514 */
[----:B------:R-:W-:Y:S02]  /*6b20*/  F2FP.BF16.F32.PACK_AB R115, R115, R224 ;  /* 0x000000e07373723e */ /* 0x000fe400000010ff */
[----:B------:R-:W-:Y:S02]  /*6b30*/  F2FP.BF16.F32.PACK_AB R116, R116, R223 ;  /* 0x000000df7474723e */ /* 0x000fe400000010ff */
[----:B------:R-:W-:Y:S02]  /*6b40*/  F2FP.BF16.F32.PACK_AB R117, R117, R222 ;  /* 0x000000de7575723e */ /* 0x000fe400000010ff */
[----:B------:R-:W-:Y:S02]  /*6b50*/  F2FP.BF16.F32.PACK_AB R118, R118, R221 ;  /* 0x000000dd7676723e */ /* 0x000fe400000010ff */
[----:B------:R-:W-:-:S02]  /*6b60*/  F2FP.BF16.F32.PACK_AB R119, R119, R220 ;  /* 0x000000dc7777723e */ /* 0x000fc400000010ff */
[----:B------:R-:W-:Y:S01]  /*6b70*/  F2FP.BF16.F32.PACK_AB R120, R120, R219 ;  /* 0x000000db7878723e */ /* 0x000fe200000010ff */
[----:B-1----:R-:W-:Y:S01]  /*6b80*/  IMAD.WIDE R2, R203, 0x2, R76 ;  /* 0x00000002cb027825 */ /* 0x002fe200078e024c */
[----:B------:R-:W-:Y:S02]  /*6b90*/  PRMT R71, R202, 0x7632, R71 ;  /* 0x00007632ca477816 */ /* 0x000fe40000000047 */
[----:B------:R-:W-:Y:S02]  /*6ba0*/  F2FP.BF16.F32.PACK_AB R121, R121, R218 ;  /* 0x000000da7979723e */ /* 0x000fe400000010ff */
[----:B------:R-:W-:Y:S01]  /*6bb0*/  F2FP.BF16.F32.PACK_AB R122, R122, R217 ;  /* 0x000000d97a7a723e */ /* 0x000fe200000010ff */
[----:B------:R1:W-:Y:S01]  /*6bc0*/  @P0 STG.E.U16 desc[UR20][R72.64], R71 ;  /* 0x0000004748000986 */ /* 0x0003e2000c101514 */
[----:B------:R-:W-:Y:S01]  /*6bd0*/  ISETP.GE.AND P0, PT, R0, UR7, PT ;  /* 0x0000000700007c0c */ /* 0x000fe2000bf06270 */
[----:B------:R-:W-:Y:S01]  /*6be0*/  VIADD R0, R196, 0x7 ;  /* 0x00000007c4007836 */ /* 0x000fe20000000000 */
[----:B------:R-:W-:-:S02]  /*6bf0*/  F2FP.BF16.F32.PACK_AB R123, R123, R216 ;  /* 0x000000d87b7b723e */ /* 0x000fc400000010ff */
[----:B------:R-:W-:Y:S02]  /*6c00*/  ISETP.LT.AND P1, PT, R198, UR30, !P0 ;  /* 0x0000001ec6007c0c */ /* 0x000fe4000c721270 */
[----:B------:R-:W-:Y:S02]  /*6c10*/  ISETP.LT.AND P0, PT, R197, UR32, !P0 ;  /* 0x00000020c5007c0c */ /* 0x000fe4000c701270 */
[----:B------:R-:W-:Y:S02]  /*6c20*/  F2FP.BF16.F32.PACK_AB R124, R124, R215 ;  /* 0x000000d77c7c723e */ /* 0x000fe400000010ff */
[----:B------:R-:W-:Y:S01]  /*6c30*/  F2FP.BF16.F32.PACK_AB R125, R125, R214 ;  /* 0x000000d67d7d723e */ /* 0x000fe200000010ff */
[----:B-1----:R-:W-:Y:S01]  /*6c40*/  IMAD.WIDE R70, R203, 0x2, R68 ;  /* 0x00000002cb467825 */ /* 0x002fe200078e0244 */
[----:B------:R-:W-:Y:S02]  /*6c50*/  F2FP.BF16.F32.PACK_AB R126, R126, R213 ;  /* 0x000000d57e7e723e */ /* 0x000fe400000010ff */
[----:B------:R-:W-:Y:S01]  /*6c60*/  F2FP.BF16.F32.PACK_AB R127, R127, R212 ;  /* 0x000000d47f7f723e */ /* 0x000fe200000010ff */
[----:B------:R-:W-:Y:S01]  /*6c70*/  VIADD R203, R203, UR18 ;  /* 0x00000012cbcb7c36 */ /* 0x000fe20008000000 */
[----:B------:R-:W-:Y:S01]  /*6c80*/  F2FP.BF16.F32.PACK_AB R128, R128, R210 ;  /* 0x000000d28080723e */ /* 0x000fe200000010ff */
[----:B------:R1:W-:Y:S01]  /*6c90*/  @P1 STG.E.U16 desc[UR20][R2.64], R74 ;  /* 0x0000004a02001986 */ /* 0x0003e2000c101514 */
[----:B------:R-:W-:Y:S01]  /*6ca0*/  VIADD R72, R196, 0x14 ;  /* 0x00000014c4487836 */ /* 0x000fe20000000000 */
[----:B------:R-:W-:-:S02]  /*6cb0*/  F2FP.BF16.F32.PACK_AB R129, R129, R211 ;  /* 0x000000d38181723e */ /* 0x000fc400000010ff */
[----:B------:R-:W-:Y:S02]  /*6cc0*/  F2FP.BF16.F32.PACK_AB R130, R130, R209 ;  /* 0x000000d18282723e */ /* 0x000fe400000010ff */
[----:B------:R-:W-:Y:S02]  /*6cd0*/  F2FP.BF16.F32.PACK_AB R131, R131, R208 ;  /* 0x000000d08383723e */ /* 0x000fe400000010ff */
[----:B------:R-:W-:Y:S02]  /*6ce0*/  F2FP.BF16.F32.PACK_AB R4, R4, R132 ;  /* 0x000000840404723e */ /* 0x000fe400000010ff */
[----:B------:R-:W-:Y:S02]  /*6cf0*/  F2FP.BF16.F32.PACK_AB R133, R5, R133 ;  /* 0x000000850585723e */ /* 0x000fe400000010ff */
[----:B-1----:R-:W-:Y:S01]  /*6d00*/  PRMT R3, R74, 0x7632, R3 ;  /* 0x000076324a037816 */ /* 0x002fe20000000003 */
[----:B------:R-:W-:Y:S01]  /*6d10*/  VIADD R74, R196, 0x3e ;  /* 0x0000003ec44a7836 */ /* 0x000fe20000000000 */
[----:B------:R-:W-:-:S02]  /*6d20*/  F2FP.BF16.F32.PACK_AB R6, R6, R134 ;  /* 0x000000860606723e */ /* 0x000fc400000010ff */
[----:B------:R-:W-:Y:S01]  /*6d30*/  F2FP.BF16.F32.PACK_AB R135, R7, R135 ;  /* 0x000000870787723e */ /* 0x000fe200000010ff */
[----:B------:R1:W-:Y:S01]  /*6d40*/  @P0 STG.E.U16 desc[UR20][R70.64], R3 ;  /* 0x0000000346000986 */ /* 0x0003e2000c101514 */
[----:B------:R-:W-:Y:S01]  /*6d50*/  ISETP.GE.AND P0, PT, R0, UR7, PT ;  /* 0x0000000700007c0c */ /* 0x000fe2000bf06270 */
[----:B------:R-:W-:Y:S01]  /*6d60*/  VIADD R0, R196, 0x8 ;  /* 0x00000008c4007836 */ /* 0x000fe20000000000 */
[----:B------:R-:W-:Y:S02]  /*6d70*/  F2FP.BF16.F32.PACK_AB R8, R8, R136 ;  /* 0x000000880808723e */ /* 0x000fe400000010ff */
[----:B----4-:R-:W-:Y:S01]  /*6d80*/  ISETP.LT.AND P1, PT, R198, UR4, !P0 ;  /* 0x00000004c6007c0c */ /* 0x010fe2000c721270 */
[----:B------:R-:W4:Y:S01]  /*6d90*/  LDCU UR4, c[0x0][0x398] ;  /* 0x00007300ff0477ac */ /* 0x000f220008000800 */
[----:B------:R-:W-:Y:S02]  /*6da0*/  ISETP.LT.AND P0, PT, R197, UR6, !P0 ;  /* 0x00000006c5007c0c */ /* 0x000fe4000c701270 */
[----:B------:R-:W-:Y:S01]  /*6db0*/  F2FP.BF16.F32.PACK_AB R137, R9, R137 ;  /* 0x000000890989723e */ /* 0x000fe200000010ff */
[----:B------:R-:W0:Y:S01]  /*6dc0*/  LDCU UR6, c[0x0][0x398] ;  /* 0x00007300ff0677ac */ /* 0x000e220008000800 */
[----:B------:R-:W-:Y:S01]  /*6dd0*/  F2FP.BF16.F32.PACK_AB R10, R10, R138 ;  /* 0x0000008a0a0a723e */ /* 0x000fe200000010ff */
[----:B-1----:R-:W-:Y:S01]  /*6de0*/  IMAD.WIDE R2, R203, 0x2, R76 ;  /* 0x00000002cb027825 */ /* 0x002fe200078e024c */
[----:B------:R-:W-:-:S02]  /*6df0*/  F2FP.BF16.F32.PACK_AB R139, R11, R139 ;  /* 0x0000008b0b8b723e */ /* 0x000fc400000010ff */
[----:B------:R-:W-:Y:S01]  /*6e00*/  F2FP.BF16.F32.PACK_AB R12, R12, R140 ;  /* 0x0000008c0c0c723e */ /* 0x000fe200000010ff */
[----:B------:R-:W-:Y:S01]  /*6e10*/  IMAD.WIDE R70, R203, 0x2, R68 ;  /* 0x00000002cb467825 */ /* 0x000fe200078e0244 */
[----:B------:R-:W-:Y:S01]  /*6e20*/  F2FP.BF16.F32.PACK_AB R13, R13, R141 ;  /* 0x0000008d0d0d723e */ /* 0x000fe200000010ff */
[----:B------:R1:W-:Y:S01]  /*6e30*/  @P1 STG.E.U16 desc[UR20][R2.64], R75 ;  /* 0x0000004b02001986 */ /* 0x0003e2000c101514 */
[----:B------:R-:W-:Y:S01]  /*6e40*/  F2FP.BF16.F32.PACK_AB R14, R14, R142 ;  /* 0x0000008e0e0e723e */ /* 0x000fe200000010ff */
[----:B------:R-:W-:Y:S01]  /*6e50*/  VIADD R203, R203, UR18 ;  /* 0x00000012cbcb7c36 */ /* 0x000fe20008000000 */
[----:B------:R-:W-:Y:S02]  /*6e60*/  F2FP.BF16.F32.PACK_AB R15, R15, R143 ;  /* 0x0000008f0f0f723e */ /* 0x000fe400000010ff */
[----:B------:R-:W-:Y:S02]  /*6e70*/  F2FP.BF16.F32.PACK_AB R16, R16, R144 ;  /* 0x000000901010723e */ /* 0x000fe400000010ff */
[----:B------:R-:W-:-:S02]  /*6e80*/  F2FP.BF16.F32.PACK_AB R17, R17, R145 ;  /* 0x000000911111723e */ /* 0x000fc400000010ff */
[----:B------:R-:W-:Y:S02]  /*6e90*/  F2FP.BF16.F32.PACK_AB R18, R18, R146 ;  /* 0x000000921212723e */ /* 0x000fe400000010ff */
[----:B------:R-:W-:Y:S02]  /*6ea0*/  F2FP.BF16.F32.PACK_AB R19, R19, R147 ;  /* 0x000000931313723e */ /* 0x000fe400000010ff */
[----:B-1----:R-:W-:Y:S02]  /*6eb0*/  PRMT R3, R75, 0x7632, R3 ;  /* 0x000076324b037816 */ /* 0x002fe40000000003 */
[----:B------:R-:W-:Y:S02]  /*6ec0*/  F2FP.BF16.F32.PACK_AB R20, R20, R148 ;  /* 0x000000941414723e */ /* 0x000fe400000010ff */
[----:B------:R-:W-:Y:S01]  /*6ed0*/  F2FP.BF16.F32.PACK_AB R21, R21, R149 ;  /* 0x000000951515723e */ /* 0x000fe200000010ff */
[----:B------:R1:W-:Y:S01]  /*6ee0*/  @P0 STG.E.U16 desc[UR20][R70.64], R3 ;  /* 0x0000000346000986 */ /* 0x0003e2000c101514 */
[----:B------:R-:W-:Y:S01]  /*6ef0*/  ISETP.GE.AND P0, PT, R0, UR7, PT ;  /* 0x0000000700007c0c */ /* 0x000fe2000bf06270 */
[----:B------:R-:W-:Y:S01]  /*6f00*/  VIADD R0, R196, 0x9 ;  /* 0x00000009c4007836 */ /* 0x000fe20000000000 */
[----:B------:R-:W-:-:S02]  /*6f10*/  F2FP.BF16.F32.PACK_AB R22, R22, R150 ;  /* 0x000000961616723e */ /* 0x000fc400000010ff */
[----:B----4-:R-:W-:Y:S01]  /*6f20*/  ISETP.LT.AND P1, PT, R198, UR4, !P0 ;  /* 0x00000004c6007c0c */ /* 0x010fe2000c721270 */
[----:B------:R-:W4:Y:S01]  /*6f30*/  LDCU UR4, c[0x0][0x398] ;  /* 0x00007300ff0477ac */ /* 0x000f220008000800 */
[----:B0-----:R-:W-:Y:S02]  /*6f40*/  ISETP.LT.AND P0, PT, R197, UR6, !P0 ;  /* 0x00000006c5007c0c */ /* 0x001fe4000c701270 */
[----:B------:R-:W-:Y:S01]  /*6f50*/  F2FP.BF16.F32.PACK_AB R23, R23, R151 ;  /* 0x000000971717723e */ /* 0x000fe200000010ff */
[----:B------:R-:W0:Y:S01]  /*6f60*/  LDCU UR6, c[0x0][0x398] ;  /* 0x00007300ff0677ac */ /* 0x000e220008000800 */
[----:B------:R-:W-:Y:S01]  /*6f70*/  F2FP.BF16.F32.PACK_AB R24, R24, R152 ;  /* 0x000000981818723e */ /* 0x000fe200000010ff */
[----:B-1----:R-:W-:Y:S01]  /*6f80*/  IMAD.WIDE R2, R203, 0x2, R76 ;  /* 0x00000002cb027825 */ /* 0x002fe200078e024c */
[----:B------:R-:W-:Y:S02]  /*6f90*/  F2FP.BF16.F32.PACK_AB R25, R25, R153 ;  /* 0x000000991919723e */ /* 0x000fe400000010ff */
[----:B------:R-:W-:Y:S01]  /*6fa0*/  F2FP.BF16.F32.PACK_AB R26, R26, R154 ;  /* 0x0000009a1a1a723e */ /* 0x000fe200000010ff */
[----:B------:R-:W-:Y:S01]  /*6fb0*/  IMAD.WIDE R70, R203, 0x2, R68 ;  /* 0x00000002cb467825 */ /* 0x000fe200078e0244 */
[----:B------:R-:W-:Y:S01]  /*6fc0*/  F2FP.BF16.F32.PACK_AB R27, R27, R155 ;  /* 0x0000009b1b1b723e */ /* 0x000fe200000010ff */
[----:B------:R1:W-:Y:S01]  /*6fd0*/  @P1 STG.E.U16 desc[UR20][R2.64], R200 ;  /* 0x000000c802001986 */ /* 0x0003e2000c101514 */
[----:B------:R-:W-:Y:S01]  /*6fe0*/  F2FP.BF16.F32.PACK_AB R28, R28, R156 ;  /* 0x0000009c1c1c723e */ /* 0x000fe200000010ff */
[----:B------:R-:W-:Y:S01]  /*6ff0*/  VIADD R203, R203, UR18 ;  /* 0x00000012cbcb7c36 */ /* 0x000fe20008000000 */
[----:B------:R-:W-:-:S02]  /*7000*/  F2FP.BF16.F32.PACK_AB R29, R29, R157 ;  /* 0x0000009d1d1d723e */ /* 0x000fc400000010ff */
[----:B------:R-:W-:Y:S02]  /*7010*/  F2FP.BF16.F32.PACK_AB R30, R30, R158 ;  /* 0x0000009e1e1e723e */ /* 0x000fe400000010ff */
[----:B------:R-:W-:Y:S02]  /*7020*/  F2FP.BF16.F32.PACK_AB R31, R31, R159 ;  /* 0x0000009f1f1f723e */ /* 0x000fe400000010ff */
[----:B------:R-:W-:Y:S02]  /*7030*/  F2FP.BF16.F32.PACK_AB R32, R32, R160 ;  /* 0x000000a02020723e */ /* 0x000fe400000010ff */
[----:B------:R-:W-:Y:S02]  /*7040*/  F2FP.BF16.F32.PACK_AB R33, R33, R161 ;  /* 0x000000a12121723e */ /* 0x000fe400000010ff */
[----:B-1----:R-:W-:Y:S02]  /*7050*/  PRMT R3, R200, 0x7632, R3 ;  /* 0x00007632c8037816 */ /* 0x002fe40000000003 */
        /* <DEDUP_REMOVED lines=8> */
[----:B0-----:R-:W-:Y:S02]  /*70e0*/  ISETP.LT.AND P0, PT, R197, UR6, !P0 ;  /* 0x00000006c5007c0c */ /* 0x001fe4000c701270 */
        /* <DEDUP_REMOVED lines=57> */
[----:B--2---:R-:W-:Y:S01]  /*7480*/  F2FP.BF16.F32.PACK_AB R86, R86, R201 ;  /* 0x000000c95656723e */ /* 0x004fe200000010ff */
[----:B------:R-:W-:Y:S02]  /*7490*/  IMAD.WIDE R70, R203, 0x2, R68 ;  /* 0x00000002cb467825 */ /* 0x000fe400078e0244 */
[----:B------:R1:W-:Y:S01]  /*74a0*/  @P1 STG.E.U16 desc[UR20][R2.64], R79 ;  /* 0x0000004f02001986 */ /* 0x0003e2000c101514 */
[----:B---3--:R-:W-:Y:S01]  /*74b0*/  F2FP.BF16.F32.PACK_AB R85, R85, R207 ;  /* 0x000000cf5555723e */ /* 0x008fe200000010ff */
[----:B------:R-:W-:Y:S01]  /*74c0*/  VIADD R203, R203, UR18 ;  /* 0x00000012cbcb7c36 */ /* 0x000fe20008000000 */
[----:B-1----:R-:W-:-:S05]  /*74d0*/  PRMT R3, R79, 0x7632, R3 ;  /* 0x000076324f037816 */ /* 0x002fca0000000003 */
[----:B------:R1:W-:Y:S01]  /*74e0*/  @P0 STG.E.U16 desc[UR20][R70.64], R3 ;  /* 0x0000000346000986 */ /* 0x0003e2000c101514 */
[----:B------:R-:W-:Y:S01]  /*74f0*/  ISETP.GE.AND P0, PT, R0, UR7, PT ;  /* 0x0000000700007c0c */ /* 0x000fe2000bf06270 */
[----:B------:R-:W-:-:S03]  /*7500*/  VIADD R0, R196, 0xd ;  /* 0x0000000dc4007836 */ /* 0x000fc60000000000 */
[----:B----4-:R-:W-:Y:S01]  /*7510*/  ISETP.LT.AND P1, PT, R198, UR4, !P0 ;  /* 0x00000004c6007c0c */ /* 0x010fe2000c721270 */
[----:B------:R-:W2:Y:S01]  /*7520*/  LDCU UR4, c[0x0][0x398] ;  /* 0x00007300ff0477ac */ /* 0x000ea20008000800 */
[----:B0-----:R-:W-:Y:S01]  /*7530*/  ISETP.LT.AND P0, PT, R197, UR6, !P0 ;  /* 0x00000006c5007c0c */ /* 0x001fe2000c701270 */
[----:B------:R-:W0:Y:S01]  /*7540*/  LDCU UR6, c[0x0][0x398] ;  /* 0x00007300ff0677ac */ /* 0x000e220008000800 */
[----:B-1----:R-:W-:-:S04]  /*7550*/  IMAD.WIDE R2, R203, 0x2, R76 ;  /* 0x00000002cb027825 */ /* 0x002fc800078e024c */
[----:B------:R-:W-:-:S05]  /*7560*/  IMAD.WIDE R70, R203, 0x2, R68 ;  /* 0x00000002cb467825 */ /* 0x000fca00078e0244 */
[----:B------:R1:W-:Y:S01]  /*7570*/  @P1 STG.E.U16 desc[UR20][R2.64], R80 ;  /* 0x0000005002001986 */ /* 0x0003e2000c101514 */
[----:B------:R-:W-:Y:S01]  /*7580*/  VIADD R203, R203, UR18 ;  /* 0x00000012cbcb7c36 */ /* 0x000fe20008000000 */
[----:B-1----:R-:W-:-:S05]  /*7590*/  PRMT R3, R80, 0x7632, R3 ;  /* 0x0000763250037816 */ /* 0x002fca0000000003 */
[----:B------:R1:W-:Y:S01]  /*75a0*/  @P0 STG.E.U16 desc[UR20][R70.64], R3 ;  /* 0x0000000346000986 */ /* 0x0003e2000c101514 */
[----:B------:R-:W-:Y:S01]  /*75b0*/  ISETP.GE.AND P0, PT, R0, UR7, PT ;  /* 0x0000000700007c0c */ /* 0x000fe2000bf06270 */
[----:B------:R-:W-:-:S03]  /*75c0*/  VIADD R0, R196, 0xe ;  /* 0x0000000ec4007836 */ /* 0x000fc60000000000 */
[----:B--2---:R-:W-:Y:S01]  /*75d0*/  ISETP.LT.AND P1, PT, R198, UR4, !P0 ;  /* 0x00000004c6007c0c */ /* 0x004fe2000c721270 */
        /* <DEDUP_REMOVED lines=23> */
[----:B0-----:R-:W-:Y:S01]  /*7750*/  ISETP.LT.AND P1, PT, R198, UR6, !P0 ;  /* 0x00000006c6007c0c */ /* 0x001fe2000c721270 */
[----:B------:R-:W0:Y:S01]  /*7760*/  LDCU UR6, c[0x0][0x39c] ;  /* 0x00007380ff0677ac */ /* 0x000e220008000800 */
[----:B------:R-:W-:Y:S01]  /*7770*/  ISETP.LT.AND P0, PT, R197, UR8, !P0 ;  /* 0x00000008c5007c0c */ /* 0x000fe2000c701270 */
[----:B------:R-:W3:Y:S01]  /*7780*/  LDCU UR8, c[0x0][0x39c] ;  /* 0x00007380ff0877ac */ /* 0x000ee20008000800 */
[----:B-1----:R-:W-:-:S04]  /*7790*/  IMAD.WIDE R2, R203, 0x2, R76 ;  /* 0x00000002cb027825 */ /* 0x002fc800078e024c */
[----:B------:R-:W-:-:S05]  /*77a0*/  IMAD.WIDE R70, R203, 0x2, R68 ;  /* 0x00000002cb467825 */ /* 0x000fca00078e0244 */
[----:B------:R1:W-:Y:S01]  /*77b0*/  @P1 STG.E.U16 desc[UR20][R2.64], R83 ;  /* 0x0000005302001986 */ /* 0x0003e2000c101514 */
[----:B------:R-:W-:Y:S01]  /*77c0*/  VIADD R203, R203, UR18 ;  /* 0x00000012cbcb7c36 */ /* 0x000fe20008000000 */
[----:B-1----:R-:W-:-:S05]  /*77d0*/  PRMT R3, R83, 0x7632, R3 ;  /* 0x0000763253037816 */ /* 0x002fca0000000003 */
[----:B------:R1:W-:Y:S01]  /*77e0*/  @P0 STG.E.U16 desc[UR20][R70.64], R3 ;  /* 0x0000000346000986 */ /* 0x0003e2000c101514 */
[----:B------:R-:W-:Y:S01]  /*77f0*/  ISETP.GE.AND P0, PT, R0, UR7, PT ;  /* 0x0000000700007c0c */ /* 0x000fe2000bf06270 */
[----:B------:R-:W-:Y:S01]  /*7800*/  VIADD R0, R196, 0x11 ;  /* 0x00000011c4007836 */ /* 0x000fe20000000000 */
[----:B------:R-:W4:Y:S02]  /*7810*/  LDCU UR7, c[0x0][0x39c] ;  /* 0x00007380ff0777ac */ /* 0x000f240008000800 */
[----:B------:R-:W-:Y:S02]  /*7820*/  ISETP.LT.AND P1, PT, R198, UR10, !P0 ;  /* 0x0000000ac6007c0c */ /* 0x000fe4000c721270 */
[----:B-----5:R-:W-:Y:S01]  /*7830*/  ISETP.LT.AND P3, PT, R197, UR12, !P0 ;  /* 0x0000000cc5007c0c */ /* 0x020fe2000c761270 */
[----:B------:R-:W5:Y:S01]  /*7840*/  LDCU UR10, c[0x0][0x398] ;  /* 0x00007300ff0a77ac */ /* 0x000f620008000800 */
[----:B--2---:R-:W-:Y:S01]  /*7850*/  ISETP.GE.AND P4, PT, R0, UR4, PT ;  /* 0x0000000400007c0c */ /* 0x004fe2000bf86270 */
[----:B------:R-:W-:-:S02]  /*7860*/  VIADD R0, R196, 0x12 ;  /* 0x00000012c4007836 */ /* 0x000fc40000000000 */
[C---:B-1----:R-:W-:Y:S01]  /*7870*/  IMAD.WIDE R2, R203.reuse, 0x2, R76 ;  /* 0x00000002cb027825 */ /* 0x042fe200078e024c */
[----:B------:R-:W-:Y:S01]  /*7880*/  ISETP.LT.AND P0, PT, R198, UR14, !P4 ;  /* 0x0000000ec6007c0c */ /* 0x000fe2000e701270 */
[----:B------:R-:W1:Y:S01]  /*7890*/  LDCU UR4, c[0x0][0x39c] ;  /* 0x00007380ff0477ac */ /* 0x000e620008000800 */
[----:B0-----:R-:W-:Y:S01]  /*78a0*/  ISETP.GE.AND P2, PT, R0, UR6, PT ;  /* 0x0000000600007c0c */ /* 0x001fe2000bf46270 */
[----:B------:R-:W-:Y:S01]  /*78b0*/  IMAD.WIDE R70, R203, 0x2, R68 ;  /* 0x00000002cb467825 */ /* 0x000fe200078e0244 */
[----:B------:R-:W-:Y:S01]  /*78c0*/  ISETP.LT.AND P4, PT, R197, UR16, !P4 ;  /* 0x00000010c5007c0c */ /* 0x000fe2000e781270 */
[----:B------:R0:W-:Y:S01]  /*78d0*/  @P1 STG.E.U16 desc[UR20][R2.64], R84 ;  /* 0x0000005402001986 */ /* 0x0001e2000c101514 */
[----:B------:R-:W2:Y:S01]  /*78e0*/  LDCU UR12, c[0x0][0x398] ;  /* 0x00007300ff0c77ac */ /* 0x000ea20008000800 */
[----:B------:R-:W-:Y:S01]  /*78f0*/  VIADD R203, R203, UR18 ;  /* 0x00000012cbcb7c36 */ /* 0x000fe20008000000 */
[----:B----4-:R-:W-:Y:S01]  /*7900*/  ISETP.GE.AND P5, PT, R72, UR7, PT ;  /* 0x0000000748007c0c */ /* 0x010fe2000bfa6270 */
[----:B------:R-:W-:Y:S01]  /*7910*/  VIADD R0, R196, 0x13 ;  /* 0x00000013c4007836 */ /* 0x000fe20000000000 */
[----:B------:R-:W4:Y:S01]  /*7920*/  LDCU UR6, c[0x0][0x39c] ;  /* 0x00007380ff0677ac */ /* 0x000f220008000800 */
[----:B------:R-:W-:-:S03]  /*7930*/  VIADD R75, R203, UR18 ;  /* 0x00000012cb4b7c36 */ /* 0x000fc60008000000 */
[----:B---3--:R-:W-:Y:S01]  /*7940*/  ISETP.GE.AND P1, PT, R0, UR8, PT ;  /* 0x0000000800007c0c */ /* 0x008fe2000bf26270 */
[C---:B------:R-:W-:Y:S01]  /*7950*/  IMAD.WIDE R72, R75.reuse, 0x2, R76 ;  /* 0x000000024b487825 */ /* 0x040fe200078e024c */
[----:B------:R-:W3:Y:S01]  /*7960*/  LDCU UR8, c[0x0][0x398] ;  /* 0x00007300ff0877ac */ /* 0x000ee20008000800 */
[----:B0-----:R-:W-:Y:S02]  /*7970*/  PRMT R3, R84, 0x7632, R3 ;  /* 0x0000763254037816 */ /* 0x001fe40000000003 */
[----:B------:R-:W-:Y:S01]  /*7980*/  VIADD R79, R75, UR18 ;  /* 0x000000124b4f7c36 */ /* 0x000fe20008000000 */
[----:B------:R-:W0:Y:S01]  /*7990*/  LDCU UR7, c[0x0][0x398] ;  /* 0x00007300ff0777ac */ /* 0x000e220008000800 */
[----:B------:R-:W-:Y:S01]  /*79a0*/  VIADD R0, R196, 0x15 ;  /* 0x00000015c4007836 */ /* 0x000fe20000000000 */
[----:B------:R2:W-:Y:S01]  /*79b0*/  @P3 STG.E.U16 desc[UR20][R70.64], R3 ;  /* 0x0000000346003986 */ /* 0x0005e2000c101514 */
[----:B------:R-:W0:Y:S03]  /*79c0*/  LDCU UR14, c[0x0][0x398] ;  /* 0x00007300ff0e77ac */ /* 0x000e260008000800 */
[----:B-1----:R-:W-:Y:S01]  /*79d0*/  ISETP.GE.AND P3, PT, R0, UR4, PT ;  /* 0x0000000400007c0c */ /* 0x002fe2000bf66270 */
[----:B------:R-:W-:Y:S01]  /*79e0*/  VIADD R0, R196, 0x16 ;  /* 0x00000016c4007836 */ /* 0x000fe20000000000 */
[----:B------:R-:W1:Y:S01]  /*79f0*/  LDCU UR4, c[0x0][0x39c] ;  /* 0x00007380ff0477ac */ /* 0x000e620008000800 */
[----:B------:R-:W0:Y:S03]  /*7a00*/  LDCU UR16, c[0x0][0x398] ;  /* 0x00007300ff1077ac */ /* 0x000e260008000800 */
[----:B----4-:R-:W-:Y:S01]  /*7a10*/  ISETP.GE.AND P6, PT, R0, UR6, PT ;  /* 0x0000000600007c0c */ /* 0x010fe2000bfc6270 */
[C---:B--2---:R-:W-:Y:S01]  /*7a20*/  IMAD.WIDE R2, R203.reuse, 0x2, R76 ;  /* 0x00000002cb027825 */ /* 0x044fe200078e024c */
[----:B------:R-:W2:Y:S03]  /*7a30*/  LDCU UR6, c[0x0][0x39c] ;  /* 0x00007380ff0677ac */ /* 0x000ea60008000800 */
[----:B------:R-:W-:Y:S01]  /*7a40*/  IMAD.WIDE R70, R203, 0x2, R68 ;  /* 0x00000002cb467825 */ /* 0x000fe200078e0244 */
[----:B------:R4:W-:Y:S01]  /*7a50*/  @P0 STG.E.U16 desc[UR20][R2.64], R85 ;  /* 0x0000005502000986 */ /* 0x0009e2000c101514 */
[----:B------:R-:W-:Y:S01]  /*7a60*/  ISETP.LT.AND P0, PT, R198, UR22, !P2 ;  /* 0x00000016c6007c0c */ /* 0x000fe2000d701270 */
[----:B------:R-:W0:Y:S01]  /*7a70*/  LDCU UR22, c[0x0][0x398] ;  /* 0x00007300ff1677ac */ /* 0x000e220008000800 */
[----:B------:R-:W-:Y:S01]  /*7a80*/  ISETP.LT.AND P2, PT, R197, UR24, !P2 ;  /* 0x00000018c5007c0c */ /* 0x000fe2000d741270 */
[----:B------:R-:W-:Y:S01]  /*7a90*/  VIADD R0, R196, 0x17 ;  /* 0x00000017c4007836 */ /* 0x000fe20000000000 */
[----:B------:R-:W0:Y:S01]  /*7aa0*/  LDCU UR24, c[0x0][0x398] ;  /* 0x00007300ff1877ac */ /* 0x000e220008000800 */
[----:B----4-:R-:W-:-:S05]  /*7ab0*/  PRMT R3, R85, 0x7632, R3 ;  /* 0x0000763255037816 */ /* 0x010fca0000000003 */
[----:B------:R4:W-:Y:S01]  /*7ac0*/  @P4 STG.E.U16 desc[UR20][R70.64], R3 ;  /* 0x0000000346004986 */ /* 0x0009e2000c101514 */
[----:B-1----:R-:W-:Y:S01]  /*7ad0*/  ISETP.GE.AND P4, PT, R0, UR4, PT ;  /* 0x0000000400007c0c */ /* 0x002fe2000bf86270 */
[----:B------:R-:W-:Y:S01]  /*7ae0*/  VIADD R0, R196, 0x18 ;  /* 0x00000018c4007836 */ /* 0x000fe20000000000 */
[----:B------:R-:W1:Y:S01]  /*7af0*/  LDCU UR4, c[0x0][0x39c] ;  /* 0x00007380ff0477ac */ /* 0x000e620008000800 */
[----:B------:R0:W-:Y:S01]  /*7b00*/  @P0 STG.E.U16 desc[UR20][R72.64], R86 ;  /* 0x0000005648000986 */ /* 0x0001e2000c101514 */
[----:B------:R-:W-:Y:S02]  /*7b10*/  ISETP.LT.AND P0, PT, R198, UR26, !P1 ;  /* 0x0000001ac6007c0c */ /* 0x000fe4000cf01270 */
[----:B------:R-:W-:Y:S01]  /*7b20*/  ISETP.LT.AND P1, PT, R197, UR28, !P1 ;  /* 0x0000001cc5007c0c */ /* 0x000fe2000cf21270 */
[----:B------:R-:W1:Y:S01]  /*7b30*/  LDCU UR26, c[0x0][0x398] ;  /* 0x00007300ff1a77ac */ /* 0x000e620008000800 */
[----:B----4-:R-:W-:Y:S01]  /*7b40*/  IMAD.WIDE R2, R75, 0x2, R68 ;  /* 0x000000024b027825 */ /* 0x010fe200078e0244 */
[----:B------:R-:W4:Y:S01]  /*7b50*/  LDCU UR28, c[0x0][0x398] ;  /* 0x00007300ff1c77ac */ /* 0x000f220008000800 */
[----:B0-----:R-:W-:-:S02]  /*7b60*/  PRMT R73, R86, 0x7632, R73 ;  /* 0x0000763256497816 */ /* 0x001fc40000000049 */
[----:B------:R-:W-:-:S03]  /*7b70*/  IMAD.WIDE R70, R79, 0x2, R76 ;  /* 0x000000024f467825 */ /* 0x000fc600078e024c */
[----:B------:R0:W-:Y:S01]  /*7b80*/  @P2 STG.E.U16 desc[UR20][R2.64], R73 ;  /* 0x0000004902002986 */ /* 0x0001e2000c101514 */
[----:B------:R-:W-:Y:S01]  /*7b90*/  VIADD R75, R79, UR18 ;  /* 0x000000124f4b7c36 */ /* 0x000fe20008000000 */
[----:B--2---:R-:W-:Y:S01]  /*7ba0*/  ISETP.GE.AND P2, PT, R0, UR6, PT ;  /* 0x0000000600007c0c */ /* 0x004fe2000bf46270 */
[----:B------:R-:W-:Y:S01]  /*7bb0*/  VIADD R0, R196, 0x19 ;  /* 0x00000019c4007836 */ /* 0x000fe20000000000 */
[----:B------:R2:W-:Y:S01]  /*7bc0*/  @P0 STG.E.U16 desc[UR20][R70.64], R87 ;  /* 0x0000005746000986 */ /* 0x0005e2000c101514 */
[----:B-----5:R-:W-:Y:S01]  /*7bd0*/  ISETP.LT.AND P0, PT, R198, UR10, !P5 ;  /* 0x0000000ac6007c0c */ /* 0x020fe2000ef01270 */
[----:B------:R-:W5:Y:S01]  /*7be0*/  LDCU UR10, c[0x0][0x398] ;  /* 0x00007300ff0a77ac */ /* 0x000f620008000800 */
[----:B------:R-:W-:Y:S01]  /*7bf0*/  ISETP.LT.AND P5, PT, R197, UR12, !P5 ;  /* 0x0000000cc5007c0c */ /* 0x000fe2000efa1270 */
[----:B------:R-:W3:Y:S01]  /*7c00*/  LDCU UR6, c[0x0][0x39c] ;  /* 0x00007380ff0677ac */ /* 0x000ee20008000800 */
[----:B0-----:R-:W-:Y:S01]  /*7c10*/  IMAD.WIDE R72, R79, 0x2, R68 ;  /* 0x000000024f487825 */ /* 0x001fe200078e0244 */
[----:B------:R-:W0:Y:S01]  /*7c20*/  LDCU UR12, c[0x0][0x398] ;  /* 0x00007300ff0c77ac */ /* 0x000e220008000800 */
[----:B--2---:R-:W-:-:S02]  /*7c30*/  PRMT R71, R87, 0x7632, R71 ;  /* 0x0000763257477816 */ /* 0x004fc40000000047 */
[----:B------:R-:W-:-:S03]  /*7c40*/  IMAD.WIDE R2, R75, 0x2, R76 ;  /* 0x000000024b027825 */ /* 0x000fc600078e024c */
[----:B------:R2:W-:Y:S01]  /*7c50*/  @P1 STG.E.U16 desc[UR20][R72.64], R71 ;  /* 0x0000004748001986 */ /* 0x0005e2000c101514 */
[----:B------:R-:W-:Y:S01]  /*7c60*/  VIADD R79, R75, UR18 ;  /* 0x000000124b4f7c36 */ /* 0x000fe20008000000 */
[----:B-1----:R-:W-:Y:S01]  /*7c70*/  ISETP.GE.AND P1, PT, R0, UR4, PT ;  /* 0x0000000400007c0c */ /* 0x002fe2000bf26270 */
[----:B------:R-:W-:Y:S01]  /*7c80*/  VIADD R0, R196, 0x1a ;  /* 0x0000001ac4007836 */ /* 0x000fe20000000000 */
[----:B------:R1:W-:Y:S01]  /*7c90*/  @P0 STG.E.U16 desc[UR20][R2.64], R88 ;  /* 0x0000005802000986 */ /* 0x0003e2000c101514 */
[----:B---3--:R-:W-:Y:S01]  /*7ca0*/  ISETP.LT.AND P0, PT, R198, UR8, !P3 ;  /* 0x00000008c6007c0c */ /* 0x008fe2000df01270 */
[----:B------:R-:W3:Y:S01]  /*7cb0*/  LDCU UR8, c[0x0][0x398] ;  /* 0x00007300ff0877ac */ /* 0x000ee20008000800 */
[----:B------:R-:W-:Y:S01]  /*7cc0*/  ISETP.LT.AND P3, PT, R197, UR7, !P3 ;  /* 0x00000007c5007c0c */ /* 0x000fe2000df61270 */
[----:B------:R-:W0:Y:S01]  /*7cd0*/  LDCU UR7, c[0x0][0x398] ;  /* 0x00007300ff0777ac */ /* 0x000e220008000800 */
[----:B--2---:R-:W-:Y:S01]  /*7ce0*/  IMAD.WIDE R70, R75, 0x2, R68 ;  /* 0x000000024b467825 */ /* 0x004fe200078e0244 */
[----:B------:R-:W2:Y:S01]  /*7cf0*/  LDCU UR4, c[0x0][0x39c] ;  /* 0x00007380ff0477ac */ /* 0x000ea20008000800 */
[----:B-1----:R-:W-:-:S02]  /*7d00*/  PRMT R3, R88, 0x7632, R3 ;  /* 0x0000763258037816 */ /* 0x002fc40000000003 */
[----:B------:R-:W-:-:S03]  /*7d10*/  IMAD.WIDE R72, R79, 0x2, R76 ;  /* 0x000000024f487825 */ /* 0x000fc600078e024c */
[----:B------:R1:W-:Y:S01]  /*7d20*/  @P5 STG.E.U16 desc[UR20][R70.64], R3 ;  /* 0x0000000346005986 */ /* 0x0003e2000c101514 */
[----:B------:R-:W-:Y:S01]  /*7d30*/  VIADD R75, R79, UR18 ;  /* 0x000000124f4b7c36 */ /* 0x000fe20008000000 */
[----:B------:R-:W-:Y:S01]  /*7d40*/  ISETP.GE.AND P5, PT, R0, UR6, PT ;  /* 0x0000000600007c0c */ /* 0x000fe2000bfa6270 */
[----:B------:R-:W-:Y:S01]  /*7d50*/  VIADD R0, R196, 0x1b ;  /* 0x0000001bc4007836 */ /* 0x000fe20000000000 */
[----:B------:R0:W-:Y:S01]  /*7d60*/  @P0 STG.E.U16 desc[UR20][R72.64], R89 ;  /* 0x0000005948000986 */ /* 0x0001e2000c101514 */
[----:B------:R-:W-:Y:S01]  /*7d70*/  ISETP.LT.AND P0, PT, R198, UR14, !P6 ;  /* 0x0000000ec6007c0c */ /* 0x000fe2000f701270 */
[----:B------:R-:W3:Y:S01]  /*7d80*/  LDCU UR14, c[0x0][0x398] ;  /* 0x00007300ff0e77ac */ /* 0x000ee20008000800 */
[----:B------:R-:W-:Y:S01]  /*7d90*/  ISETP.LT.AND P6, PT, R197, UR16, !P6 ;  /* 0x00000010c5007c0c */ /* 0x000fe2000f7c1270 */
[----:B------:R-:W3:Y:S01]  /*7da0*/  LDCU UR16, c[0x0][0x398] ;  /* 0x00007300ff1077ac */ /* 0x000ee20008000800 */
[----:B-1----:R-:W-:Y:S01]  /*7db0*/  IMAD.WIDE R2, R79, 0x2, R68 ;  /* 0x000000024f027825 */ /* 0x002fe200078e0244 */
[----:B------:R-:W1:Y:S01]  /*7dc0*/  LDCU UR6, c[0x0][0x39c] ;  /* 0x00007380ff0677ac */ /* 0x000e620008000800 */
[----:B0-----:R-:W-:-:S02]  /*7dd0*/  PRMT R73, R89, 0x7632, R73 ;  /* 0x0000763259497816 */ /* 0x001fc40000000049 */
[----:B------:R-:W-:-:S03]  /*7de0*/  IMAD.WIDE R70, R75, 0x2, R76 ;  /* 0x000000024b467825 */ /* 0x000fc600078e024c */
[----:B------:R0:W-:Y:S01]  /*7df0*/  @P3 STG.E.U16 desc[UR20][R2.64], R73 ;  /* 0x0000004902003986 */ /* 0x0001e2000c101514 */
[----:B------:R-:W-:Y:S01]  /*7e00*/  VIADD R79, R75, UR18 ;  /* 0x000000124b4f7c36 */ /* 0x000fe20008000000 */
[----:B--2---:R-:W-:Y:S01]  /*7e10*/  ISETP.GE.AND P3, PT, R0, UR4, PT ;  /* 0x0000000400007c0c */ /* 0x004fe2000bf66270 */
[----:B------:R-:W-:Y:S01]  /*7e20*/  VIADD R0, R196, 0x1c ;  /* 0x0000001cc4007836 */ /* 0x000fe20000000000 */
[----:B------:R2:W-:Y:S01]  /*7e30*/  @P0 STG.E.U16 desc[UR20][R70.64], R90 ;  /* 0x0000005a46000986 */ /* 0x0005e2000c101514 */
[----:B------:R-:W-:Y:S01]  /*7e40*/  ISETP.LT.AND P0, PT, R198, UR22, !P4 ;  /* 0x00000016c6007c0c */ /* 0x000fe2000e701270 */
[----:B------:R-:W3:Y:S01]  /*7e50*/  LDCU UR22, c[0x0][0x398] ;  /* 0x00007300ff1677ac */ /* 0x000ee20008000800 */
        /* <DEDUP_REMOVED lines=11> */
[----:B-----5:R-:W-:Y:S01]  /*7f10*/  ISETP.LT.AND P0, PT, R198, UR10, !P2 ;  /* 0x0000000ac6007c0c */ /* 0x020fe2000d701270 */
[----:B------:R-:W5:Y:S01]  /*7f20*/  LDCU UR10, c[0x0][0x398] ;  /* 0x00007300ff0a77ac */ /* 0x000f620008000800 */
        /* <DEDUP_REMOVED lines=8> */
[----:B---3--:R-:W-:Y:S01]  /*7fb0*/  ISETP.GE.AND P4, PT, R0, UR4, PT ;  /* 0x0000000400007c0c */ /* 0x008fe2000bf86270 */
[----:B------:R-:W-:Y:S01]  /*7fc0*/  VIADD R0, R196, 0x1e ;  /* 0x0000001ec4007836 */ /* 0x000fe20000000000 */
[----:B------:R3:W-:Y:S01]  /*7fd0*/  @P0 STG.E.U16 desc[UR20][R72.64], R92 ;  /* 0x0000005c48000986 */ /* 0x0007e2000c101514 */
[----:B------:R-:W-:Y:S01]  /*7fe0*/  ISETP.LT.AND P0, PT, R198, UR8, !P1 ;  /* 0x00000008c6007c0c */ /* 0x000fe2000cf01270 */
[----:B------:R-:W2:Y:S01]  /*7ff0*/  LDCU UR8, c[0x0][0x398] ;  /* 0x00007300ff0877ac */ /* 0x000ea20008000800 */
[----:B------:R-:W-:Y:S01]  /*8000*/  ISETP.LT.AND P1, PT, R197, UR12, !P1 ;  /* 0x0000000cc5007c0c */ /* 0x000fe2000cf21270 */
[----:B------:R-:W2:Y:S01]  /*8010*/  LDCU UR4, c[0x0][0x39c] ;  /* 0x00007380ff0477ac */ /* 0x000ea20008000800 */
[----:B-1----:R-:W-:Y:S01]  /*8020*/  IMAD.WIDE R2, R75, 0x2, R68 ;  /* 0x000000024b027825 */ /* 0x002fe200078e0244 */
[----:B------:R-:W1:Y:S01]  /*8030*/  LDCU UR12, c[0x0][0x398] ;  /* 0x00007300ff0c77ac */ /* 0x000e620008000800 */
[----:B---3--:R-:W-:-:S02]  /*8040*/  PRMT R73, R92, 0x7632, R73 ;  /* 0x000076325c497816 */ /* 0x008fc40000000049 */
[----:B------:R-:W-:-:S03]  /*8050*/  IMAD.WIDE R70, R79, 0x2, R76 ;  /* 0x000000024f467825 */ /* 0x000fc600078e024c */
[----:B------:R3:W-:Y:S01]  /*8060*/  @P2 STG.E.U16 desc[UR20][R2.64], R73 ;  /* 0x0000004902002986 */ /* 0x0007e2000c101514 */
[----:B------:R-:W-:Y:S01]  /*8070*/  VIADD R75, R79, UR18 ;  /* 0x000000124f4b7c36 */ /* 0x000fe20008000000 */
[----:B0-----:R-:W-:Y:S01]  /*8080*/  ISETP.GE.AND P2, PT, R0, UR6, PT ;  /* 0x0000000600007c0c */ /* 0x001fe2000bf46270 */
[----:B------:R-:W-:Y:S01]  /*8090*/  VIADD R0, R196, 0x1f ;  /* 0x0000001fc4007836 */ /* 0x000fe20000000000 */
[----:B------:R0:W-:Y:S01]  /*80a0*/  @P0 STG.E.U16 desc[UR20][R70.64], R93 ;  /* 0x0000005d46000986 */ /* 0x0001e2000c101514 */
[----:B------:R-:W-:Y:S01]  /*80b0*/  ISETP.LT.AND P0, PT, R198, UR7, !P5 ;  /* 0x00000007c6007c0c */ /* 0x000fe2000ef01270 */
[----:B------:R-:W1:Y:S01]  /*80c0*/  LDCU UR7, c[0x0][0x398] ;  /* 0x00007300ff0777ac */ /* 0x000e620008000800 */
[----:B------:R-:W-:Y:S01]  /*80d0*/  ISETP.LT.AND P5, PT, R197, UR14, !P5 ;  /* 0x0000000ec5007c0c */ /* 0x000fe2000efa1270 */
[----:B------:R-:W1:Y:S01]  /*80e0*/  LDCU UR14, c[0x0][0x398] ;  /* 0x00007300ff0e77ac */ /* 0x000e620008000800 */
[----:B---3--:R-:W-:Y:S01]  /*80f0*/  IMAD.WIDE R72, R79, 0x2, R68 ;  /* 0x000000024f487825 */ /* 0x008fe200078e0244 */
[----:B------:R-:W3:Y:S01]  /*8100*/  LDCU UR6, c[0x0][0x39c] ;  /* 0x00007380ff0677ac */ /* 0x000ee20008000800 */
        /* <DEDUP_REMOVED lines=8> */
[----:B------:R-:W1:Y:S01]  /*8190*/  LDCU UR16, c[0x0][0x398] ;  /* 0x00007300ff1077ac */ /* 0x000e620008000800 */
[----:B------:R-:W-:Y:S01]  /*81a0*/  ISETP.LT.AND P3, PT, R197, UR22, !P3 ;  /* 0x00000016c5007c0c */ /* 0x000fe2000df61270 */
[----:B------:R-:W1:Y:S01]  /*81b0*/  LDCU UR4, c[0x0][0x39c] ;  /* 0x00007380ff0477ac */ /* 0x000e620008000800 */
[----:B0-----:R-:W-:Y:S01]  /*81c0*/  IMAD.WIDE R70, R75, 0x2, R68 ;  /* 0x000000024b467825 */ /* 0x001fe200078e0244 */
[----:B------:R-:W0:Y:S01]  /*81d0*/  LDCU UR22, c[0x0][0x398] ;  /* 0x00007300ff1677ac */ /* 0x000e220008000800 */
[----:B--2---:R-:W-:-:S02]  /*81e0*/  PRMT R3, R94, 0x7632, R3 ;  /* 0x000076325e037816 */ /* 0x004fc40000000003 */
[----:B------:R-:W-:-:S03]  /*81f0*/  IMAD.WIDE R72, R79, 0x2, R76 ;  /* 0x000000024f487825 */ /* 0x000fc600078e024c */
[----:B------:R2:W-:Y:S01]  /*8200*/  @P5 STG.E.U16 desc[UR20][R70.64], R3 ;  /* 0x0000000346005986 */ /* 0x0005e2000c101514 */
[----:B------:R-:W-:Y:S01]  /*8210*/  VIADD R75, R79, UR18 ;  /* 0x000000124f4b7c36 */ /* 0x000fe20008000000 */
[----:B---3--:R-:W-:Y:S01]  /*8220*/  ISETP.GE.AND P5, PT, R0, UR6, PT ;  /* 0x0000000600007c0c */ /* 0x008fe2000bfa6270 */
        /* <DEDUP_REMOVED lines=8> */
[----:B---3--:R-:W-:-:S02]  /*82b0*/  PRMT R73, R95, 0x7632, R73 ;  /* 0x000076325f497816 */ /* 0x008fc40000000049 */
[----:B------:R-:W-:-:S03]  /*82c0*/  IMAD.WIDE R70, R75, 0x2, R76 ;  /* 0x000000024b467825 */ /* 0x000fc600078e024c */
[----:B------:R3:W-:Y:S01]  /*82d0*/  @P3 STG.E.U16 desc[UR20][R2.64], R73 ;  /* 0x0000004902003986 */ /* 0x0007e2000c101514 */
[----:B------:R-:W-:Y:S01]  /*82e0*/  VIADD R79, R75, UR18 ;  /* 0x000000124b4f7c36 */ /* 0x000fe20008000000 */
[----:B-1----:R-:W-:Y:S01]  /*82f0*/  ISETP.GE.AND P3, PT, R0, UR4, PT ;  /* 0x0000000400007c0c */ /* 0x002fe2000bf66270 */
[----:B------:R-:W-:Y:S01]  /*8300*/  VIADD R0, R196, 0x22 ;  /* 0x00000022c4007836 */ /* 0x000fe20000000000 */
[----:B------:R1:W-:Y:S01]  /*8310*/  @P0 STG.E.U16 desc[UR20][R70.64], R96 ;  /* 0x0000006046000986 */ /* 0x0003e2000c101514 */
[----:B------:R-:W-:Y:S01]  /*8320*/  ISETP.LT.AND P0, PT, R198, UR8, !P4 ;  /* 0x00000008c6007c0c */ /* 0x000fe2000e701270 */
[----:B------:R-:W2:Y:S01]  /*8330*/  LDCU UR8, c[0x0][0x398] ;  /* 0x00007300ff0877ac */ /* 0x000ea20008000800 */
[----:B------:R-:W-:Y:S01]  /*8340*/  ISETP.LT.AND P4, PT, R197, UR26, !P4 ;  /* 0x0000001ac5007c0c */ /* 0x000fe2000e781270 */
[----:B------:R-:W2:Y:S01]  /*8350*/  LDCU UR4, c[0x0][0x39c] ;  /* 0x00007380ff0477ac */ /* 0x000ea20008000800 */
[----:B---3--:R-:W-:Y:S01]  /*8360*/  IMAD.WIDE R72, R75, 0x2, R68 ;  /* 0x000000024b487825 */ /* 0x008fe200078e0244 */
[----:B------:R-:W3:Y:S01]  /*8370*/  LDCU UR26, c[0x0][0x398] ;  /* 0x00007300ff1a77ac */ /* 0x000ee20008000800 */
[----:B-1----:R-:W-:-:S02]  /*8380*/  PRMT R71, R96, 0x7632, R71 ;  /* 0x0000763260477816 */ /* 0x002fc40000000047 */
[----:B------:R-:W-:-:S03]  /*8390*/  IMAD.WIDE R2, R79, 0x2, R76 ;  /* 0x000000024f027825 */ /* 0x000fc600078e024c */
[----:B------:R1:W-:Y:S01]  /*83a0*/  @P6 STG.E.U16 desc[UR20][R72.64], R71 ;  /* 0x0000004748006986 */ /* 0x0003e2000c101514 */
[----:B------:R-:W-:Y:S01]  /*83b0*/  VIADD R75, R79, UR18 ;  /* 0x000000124f4b7c36 */ /* 0x000fe20008000000 */
[----:B0-----:R-:W-:Y:S01]  /*83c0*/  ISETP.GE.AND P6, PT, R0, UR6, PT ;  /* 0x0000000600007c0c */ /* 0x001fe2000bfc6270 */
        /* <DEDUP_REMOVED lines=234> */
[----:B------:R-:W1:Y:S01]  /*9270*/  LDCU UR6, c[0x0][0x39c] ;  /* 0x00007380ff0677ac */ /* 0x000e620008000800 */
[----:B------:R0:W-:Y:S01]  /*9280*/  @P0 STG.E.U16 desc[UR20][R2.64], R115 ;  /* 0x0000007302000986 */ /* 0x0001e2000c101514 */
[----:B-----5:R-:W-:Y:S01]  /*9290*/  ISETP.LT.AND P0, PT, R198, UR10, !P2 ;  /* 0x0000000ac6007c0c */ /* 0x020fe2000d701270 */
[----:B------:R-:W-:Y:S01]  /*92a0*/  VIADD R0, R196, 0x35 ;  /* 0x00000035c4007836 */ /* 0x000fe20000000000 */
[----:B------:R-:W-:Y:S01]  /*92b0*/  ISETP.LT.AND P2, PT, R197, UR24, !P2 ;  /* 0x00000018c5007c0c */ /* 0x000fe2000d741270 */
[----:B------:R-:W5:Y:S01]  /*92c0*/  LDCU UR10, c[0x0][0x398] ;  /* 0x00007300ff0a77ac */ /* 0x000f620008000800 */
[----:B--2---:R-:W-:Y:S01]  /*92d0*/  IMAD.WIDE R70, R79, 0x2, R68 ;  /* 0x000000024f467825 */ /* 0x004fe200078e0244 */
[----:B------:R-:W2:Y:S01]  /*92e0*/  LDCU UR24, c[0x0][0x398] ;  /* 0x00007300ff1877ac */ /* 0x000ea20008000800 */
[----:B0-----:R-:W-:-:S02]  /*92f0*/  PRMT R3, R115, 0x7632, R3 ;  /* 0x0000763273037816 */ /* 0x001fc40000000003 */
        /* <DEDUP_REMOVED lines=10> */
[----:B0-----:R-:W-:Y:S01]  /*93a0*/  IMAD.WIDE R2, R75, 0x2, R68 ;  /* 0x000000024b027825 */ /* 0x001fe200078e0244 */
[----:B------:R-:W0:Y:S01]  /*93b0*/  LDCU UR26, c[0x0][0x398] ;  /* 0x00007300ff1a77ac */ /* 0x000e220008000800 */
[----:B---3--:R-:W-:-:S02]  /*93c0*/  PRMT R73, R116, 0x7632, R73 ;  /* 0x0000763274497816 */ /* 0x008fc40000000049 */
[----:B------:R-:W-:-:S03]  /*93d0*/  IMAD.WIDE R70, R79, 0x2, R76 ;  /* 0x000000024f467825 */ /* 0x000fc600078e024c */
[----:B------:R3:W-:Y:S01]  /*93e0*/  @P2 STG.E.U16 desc[UR20][R2.64], R73 ;  /* 0x0000004902002986 */ /* 0x0007e2000c101514 */
[----:B------:R-:W-:Y:S01]  /*93f0*/  VIADD R75, R79, UR18 ;  /* 0x000000124f4b7c36 */ /* 0x000fe20008000000 */
[----:B-1----:R-:W-:Y:S01]  /*9400*/  ISETP.GE.AND P2, PT, R0, UR6, PT ;  /* 0x0000000600007c0c */ /* 0x002fe2000bf46270 */
[----:B------:R-:W1:Y:S01]  /*9410*/  LDCU UR6, c[0x0][0x39c] ;  /* 0x00007380ff0677ac */ /* 0x000e620008000800 */
[----:B------:R0:W-:Y:S01]  /*9420*/  @P0 STG.E.U16 desc[UR20][R70.64], R117 ;  /* 0x0000007546000986 */ /* 0x0001e2000c101514 */
[----:B------:R-:W-:Y:S01]  /*9430*/  ISETP.LT.AND P0, PT, R198, UR7, !P5 ;  /* 0x00000007c6007c0c */ /* 0x000fe2000ef01270 */
[----:B------:R-:W-:Y:S01]  /*9440*/  VIADD R0, R196, 0x37 ;  /* 0x00000037c4007836 */ /* 0x000fe20000000000 */
        /* <DEDUP_REMOVED lines=85> */
[----:B------:R-:W-:Y:S01]  /*99a0*/  ISETP.LT.AND P1, PT, R198, UR8, !P3 ;  /* 0x00000008c6007c0c */ /* 0x000fe2000df21270 */
[----:B------:R-:W-:Y:S01]  /*99b0*/  VIADD R79, R75, UR18 ;  /* 0x000000124b4f7c36 */ /* 0x000fe20008000000 */
[----:B------:R-:W-:Y:S01]  /*99c0*/  ISETP.LT.AND P3, PT, R197, UR22, !P3 ;  /* 0x00000016c5007c0c */ /* 0x000fe2000df61270 */
[----:B------:R1:W-:Y:S01]  /*99d0*/  @P0 STG.E.U16 desc[UR20][R2.64], R124 ;  /* 0x0000007c02000986 */ /* 0x0003e2000c101514 */
[----:B---3--:R-:W-:Y:S01]  /*99e0*/  ISETP.GE.AND P0, PT, R0, UR4, PT ;  /* 0x0000000400007c0c */ /* 0x008fe2000bf06270 */
[----:B------:R-:W3:Y:S01]  /*99f0*/  LDCU UR4, c[0x0][0x39c] ;  /* 0x00007380ff0477ac */ /* 0x000ee20008000800 */
[----:B------:R-:W-:Y:S01]  /*9a00*/  VIADD R0, R196, 0x3f ;  /* 0x0000003fc4007836 */ /* 0x000fe20000000000 */
[----:B------:R-:W2:Y:S01]  /*9a10*/  LDCU UR8, c[0x0][0x398] ;  /* 0x00007300ff0877ac */ /* 0x000ea20008000800 */
[----:B0-----:R-:W-:Y:S01]  /*9a20*/  IMAD.WIDE R70, R75, 0x2, R68 ;  /* 0x000000024b467825 */ /* 0x001fe200078e0244 */
[----:B-1----:R-:W-:-:S03]  /*9a30*/  PRMT R3, R124, 0x7632, R3 ;  /* 0x000076327c037816 */ /* 0x002fc60000000003 */
[C---:B------:R-:W-:Y:S02]  /*9a40*/  IMAD.WIDE R72, R79.reuse, 0x2, R76 ;  /* 0x000000024f487825 */ /* 0x040fe400078e024c */
[----:B------:R0:W-:Y:S01]  /*9a50*/  @P5 STG.E.U16 desc[UR20][R70.64], R3 ;  /* 0x0000000346005986 */ /* 0x0001e2000c101514 */
[----:B------:R-:W-:Y:S01]  /*9a60*/  ISETP.LT.AND P5, PT, R198, UR24, !P6 ;  /* 0x00000018c6007c0c */ /* 0x000fe2000f7a1270 */
[----:B------:R-:W-:Y:S01]  /*9a70*/  VIADD R75, R79, UR18 ;  /* 0x000000124f4b7c36 */ /* 0x000fe20008000000 */
[----:B----4-:R-:W-:Y:S01]  /*9a80*/  ISETP.LT.AND P6, PT, R197, UR28, !P6 ;  /* 0x0000001cc5007c0c */ /* 0x010fe2000f7c1270 */
[----:B------:R1:W-:Y:S01]  /*9a90*/  @P1 STG.E.U16 desc[UR20][R72.64], R125 ;  /* 0x0000007d48001986 */ /* 0x0003e2000c101514 */
[----:B------:R-:W-:Y:S01]  /*9aa0*/  ISETP.GE.AND P1, PT, R74, UR6, PT ;  /* 0x000000064a007c0c */ /* 0x000fe2000bf26270 */
[----:B------:R-:W4:Y:S01]  /*9ab0*/  LDCU UR6, c[0x0][0x39c] ;  /* 0x00007380ff0677ac */ /* 0x000f220008000800 */
[----:B------:R-:W-:Y:S01]  /*9ac0*/  PRMT R74, R126, 0x7632, R74 ;  /* 0x000076327e4a7816 */ /* 0x000fe2000000004a */
[----:B0-----:R-:W-:Y:S01]  /*9ad0*/  IMAD.WIDE R2, R79, 0x2, R68 ;  /* 0x000000024f027825 */ /* 0x001fe200078e0244 */
[----:B-1----:R-:W-:-:S03]  /*9ae0*/  PRMT R73, R125, 0x7632, R73 ;  /* 0x000076327d497816 */ /* 0x002fc60000000049 */
[C---:B------:R-:W-:Y:S02]  /*9af0*/  IMAD.WIDE R70, R75.reuse, 0x2, R76 ;  /* 0x000000024b467825 */ /* 0x040fe400078e024c */
[----:B------:R0:W-:Y:S02]  /*9b00*/  @P3 STG.E.U16 desc[UR20][R2.64], R73 ;  /* 0x0000004902003986 */ /* 0x0001e4000c101514 */
[----:B------:R-:W-:Y:S01]  /*9b10*/  VIADD R79, R75, UR18 ;  /* 0x000000124b4f7c36 */ /* 0x000fe20008000000 */
[----:B------:R-:W-:Y:S01]  /*9b20*/  ISETP.GE.AND P3, PT, R0, UR7, PT ;  /* 0x0000000700007c0c */ /* 0x000fe2000bf66270 */
[----:B------:R-:W1:Y:S01]  /*9b30*/  LDCU UR7, c[0x0][0x398] ;  /* 0x00007300ff0777ac */ /* 0x000e620008000800 */
[----:B------:R2:W-:Y:S01]  /*9b40*/  @P5 STG.E.U16 desc[UR20][R70.64], R126 ;  /* 0x0000007e46005986 */ /* 0x0005e2000c101514 */
[----:B------:R-:W-:Y:S01]  /*9b50*/  ISETP.LT.AND P5, PT, R198, UR12, !P4 ;  /* 0x0000000cc6007c0c */ /* 0x000fe2000e7a1270 */
[----:B------:R-:W-:Y:S01]  /*9b60*/  VIADD R0, R196, 0x40 ;  /* 0x00000040c4007836 */ /* 0x000fe20000000000 */
[----:B------:R-:W-:Y:S01]  /*9b70*/  ISETP.LT.AND P4, PT, R197, UR26, !P4 ;  /* 0x0000001ac5007c0c */ /* 0x000fe2000e781270 */
[----:B------:R-:W1:Y:S01]  /*9b80*/  LDCU UR12, c[0x0][0x398] ;  /* 0x00007300ff0c77ac */ /* 0x000e620008000800 */
[----:B0-----:R-:W-:Y:S01]  /*9b90*/  IMAD.WIDE R2, R75, 0x2, R68 ;  /* 0x000000024b027825 */ /* 0x001fe200078e0244 */
[----:B------:R-:W-:-:S03]  /*9ba0*/  PRMT R75, R127, 0x7632, R75 ;  /* 0x000076327f4b7816 */ /* 0x000fc6000000004b */
[C---:B--2---:R-:W-:Y:S01]  /*9bb0*/  IMAD.WIDE R70, R79.reuse, 0x2, R76 ;  /* 0x000000024f467825 */ /* 0x044fe200078e024c */
[----:B------:R0:W-:Y:S01]  /*9bc0*/  @P6 STG.E.U16 desc[UR20][R2.64], R74 ;  /* 0x0000004a02006986 */ /* 0x0001e2000c101514 */
[----:B---3--:R-:W-:Y:S01]  /*9bd0*/  ISETP.GE.AND P6, PT, R0, UR4, PT ;  /* 0x0000000400007c0c */ /* 0x008fe2000bfc6270 */
[----:B------:R-:W2:Y:S01]  /*9be0*/  LDCU UR4, c[0x0][0x39c] ;  /* 0x00007380ff0477ac */ /* 0x000ea20008000800 */
[C---:B------:R-:W-:Y:S01]  /*9bf0*/  IMAD.WIDE R72, R79.reuse, 0x2, R68 ;  /* 0x000000024f487825 */ /* 0x040fe200078e0244 */
[----:B------:R3:W-:Y:S01]  /*9c00*/  @P5 STG.E.U16 desc[UR20][R70.64], R127 ;  /* 0x0000007f46005986 */ /* 0x0007e2000c101514 */
[----:B-----5:R-:W-:Y:S01]  /*9c10*/  ISETP.LT.AND P5, PT, R198, UR10, !P2 ;  /* 0x0000000ac6007c0c */ /* 0x020fe2000d7a1270 */
[----:B------:R-:W5:Y:S01]  /*9c20*/  LDCU UR10, c[0x0][0x398] ;  /* 0x00007300ff0a77ac */ /* 0x000f620008000800 */
[----:B------:R-:W-:Y:S01]  /*9c30*/  VIADD R79, R79, UR18 ;  /* 0x000000124f4f7c36 */ /* 0x000fe20008000000 */
[----:B------:R2:W-:Y:S01]  /*9c40*/  @P4 STG.E.U16 desc[UR20][R72.64], R75 ;  /* 0x0000004b48004986 */ /* 0x0005e2000c101514 */
[----:B------:R-:W-:Y:S01]  /*9c50*/  VIADD R0, R196, 0x41 ;  /* 0x00000041c4007836 */ /* 0x000fe20000000000 */
[----:B------:R-:W-:Y:S01]  /*9c60*/  ISETP.LT.AND P2, PT, R197, UR14, !P2 ;  /* 0x0000000ec5007c0c */ /* 0x000fe2000d741270 */
[----:B------:R-:W5:Y:S01]  /*9c70*/  LDCU UR14, c[0x0][0x398] ;  /* 0x00007300ff0e77ac */ /* 0x000f620008000800 */
[----:B0-----:R-:W-:Y:S01]  /*9c80*/  IMAD.WIDE R2, R79, 0x2, R76 ;  /* 0x000000024f027825 */ /* 0x001fe200078e024c */
[----:B------:R-:W-:-:S02]  /*9c90*/  ISETP.LT.AND P4, PT, R198, UR8, !P0 ;  /* 0x00000008c6007c0c */ /* 0x000fc4000c781270 */
[----:B-1----:R-:W-:Y:S01]  /*9ca0*/  ISETP.LT.AND P0, PT, R197, UR7, !P0 ;  /* 0x00000007c5007c0c */ /* 0x002fe2000c701270 */
[C---:B---3--:R-:W-:Y:S01]  /*9cb0*/  IMAD.WIDE R70, R79.reuse, 0x2, R68 ;  /* 0x000000024f467825 */ /* 0x048fe200078e0244 */
[----:B------:R-:W-:Y:S01]  /*9cc0*/  PRMT R74, R128, 0x7632, R74 ;  /* 0x00007632804a7816 */ /* 0x000fe2000000004a */
[----:B------:R0:W-:Y:S01]  /*9cd0*/  @P5 STG.E.U16 desc[UR20][R2.64], R128 ;  /* 0x0000008002005986 */ /* 0x0001e2000c101514 */
[----:B----4-:R-:W-:Y:S01]  /*9ce0*/  ISETP.GE.AND P5, PT, R0, UR6, PT ;  /* 0x0000000600007c0c */ /* 0x010fe2000bfa6270 */
[----:B------:R-:W1:Y:S01]  /*9cf0*/  LDCU UR6, c[0x0][0x398] ;  /* 0x00007300ff0677ac */ /* 0x000e620008000800 */
[----:B--2---:R-:W-:Y:S02]  /*9d00*/  VIADD R75, R79, UR18 ;  /* 0x000000124f4b7c36 */ /* 0x004fe40008000000 */
[----:B------:R2:W-:Y:S01]  /*9d10*/  @P2 STG.E.U16 desc[UR20][R70.64], R74 ;  /* 0x0000004a46002986 */ /* 0x0005e2000c101514 */
[----:B------:R-:W3:Y:S01]  /*9d20*/  LDCU UR8, c[0x0][0x398] ;  /* 0x00007300ff0877ac */ /* 0x000ee20008000800 */
[----:B------:R-:W-:Y:S01]  /*9d30*/  IMAD.WIDE R72, R75, 0x2, R76 ;  /* 0x000000024b487825 */ /* 0x000fe200078e024c */
[----:B------:R-:W-:Y:S01]  /*9d40*/  ISETP.LT.AND P2, PT, R198, UR16, !P1 ;  /* 0x00000010c6007c0c */ /* 0x000fe2000cf41270 */
[----:B------:R-:W4:Y:S01]  /*9d50*/  LDCU UR7, c[0x0][0x398] ;  /* 0x00007300ff0777ac */ /* 0x000f220008000800 */
[----:B------:R-:W-:-:S02]  /*9d60*/  ISETP.LT.AND P1, PT, R197, UR12, !P1 ;  /* 0x0000000cc5007c0c */ /* 0x000fc4000cf21270 */
[----:B------:R1:W-:Y:S01]  /*9d70*/  @P4 STG.E.U16 desc[UR20][R72.64], R129 ;  /* 0x0000008148004986 */ /* 0x0003e2000c101514 */
[C---:B0-----:R-:W-:Y:S01]  /*9d80*/  IMAD.WIDE R2, R75.reuse, 0x2, R68 ;  /* 0x000000024b027825 */ /* 0x041fe200078e0244 */
[----:B------:R-:W0:Y:S03]  /*9d90*/  LDCU UR12, c[0x0][0x398] ;  /* 0x00007300ff0c77ac */ /* 0x000e260008000800 */
[----:B------:R-:W-:Y:S02]  /*9da0*/  VIADD R79, R75, UR18 ;  /* 0x000000124b4f7c36 */ /* 0x000fe40008000000 */
[----:B------:R-:W-:Y:S02]  /*9db0*/  VIADD R0, R196, 0x42 ;  /* 0x00000042c4007836 */ /* 0x000fe40000000000 */
[C---:B------:R-:W-:Y:S02]  /*9dc0*/  VIADD R81, R79.reuse, UR18 ;  /* 0x000000124f517c36 */ /* 0x040fe40008000000 */
[----:B--2---:R-:W-:Y:S01]  /*9dd0*/  IMAD.WIDE R70, R79, 0x2, R76 ;  /* 0x000000024f467825 */ /* 0x004fe200078e024c */
[----:B-1----:R-:W-:-:S02]  /*9de0*/  PRMT R73, R129, 0x7632, R73 ;  /* 0x0000763281497816 */ /* 0x002fc40000000049 */
[----:B------:R-:W-:Y:S01]  /*9df0*/  ISETP.GE.AND P4, PT, R0, UR4, PT ;  /* 0x0000000400007c0c */ /* 0x000fe2000bf86270 */
[----:B------:R-:W-:Y:S01]  /*9e00*/  IMAD.WIDE R74, R81, 0x2, R76 ;  /* 0x00000002514a7825 */ /* 0x000fe200078e024c */
[----:B------:R-:W1:Y:S01]  /*9e10*/  LDCU UR4, c[0x0][0x39c] ;  /* 0x00007380ff0477ac */ /* 0x000e620008000800 */
[----:B------:R2:W-:Y:S01]  /*9e20*/  @P0 STG.E.U16 desc[UR20][R2.64], R73 ;  /* 0x0000004902000986 */ /* 0x0005e2000c101514 */
[----:B------:R-:W-:Y:S01]  /*9e30*/  ISETP.LT.AND P0, PT, R198, UR6, !P3 ;  /* 0x00000006c6007c0c */ /* 0x000fe2000df01270 */
[----:B------:R-:W-:Y:S01]  /*9e40*/  VIADD R0, R196, 0x43 ;  /* 0x00000043c4007836 */ /* 0x000fe20000000000 */
[----:B---3--:R-:W-:Y:S01]  /*9e50*/  ISETP.LT.AND P3, PT, R197, UR8, !P3 ;  /* 0x00000008c5007c0c */ /* 0x008fe2000df61270 */
[----:B------:R3:W-:Y:S01]  /*9e60*/  @P2 STG.E.U16 desc[UR20][R70.64], R130 ;  /* 0x0000008246002986 */ /* 0x0007e2000c101514 */
[----:B------:R-:W0:Y:S01]  /*9e70*/  LDCU UR8, c[0x0][0x398] ;  /* 0x00007300ff0877ac */ /* 0x000e220008000800 */
[----:B------:R-:W0:Y:S01]  /*9e80*/  LDCU UR6, c[0x0][0x39c] ;  /* 0x00007380ff0677ac */ /* 0x000e220008000800 */
[----:B--2---:R-:W-:Y:S01]  /*9e90*/  PRMT R3, R130, 0x7632, R3 ;  /* 0x0000763282037816 */ /* 0x004fe20000000003 */
[----:B------:R-:W-:-:S04]  /*9ea0*/  IMAD.WIDE R72, R79, 0x2, R68 ;  /* 0x000000024f487825 */ /* 0x000fc800078e0244 */
[----:B------:R-:W-:Y:S01]  /*9eb0*/  VIADD R79, R81, UR18 ;  /* 0x00000012514f7c36 */ /* 0x000fe20008000000 */
[----:B------:R2:W-:Y:S01]  /*9ec0*/  @P1 STG.E.U16 desc[UR20][R72.64], R3 ;  /* 0x0000000348001986 */ /* 0x0005e2000c101514 */
[----:B-1----:R-:W-:Y:S01]  /*9ed0*/  ISETP.GE.AND P2, PT, R0, UR4, PT ;  /* 0x0000000400007c0c */ /* 0x002fe2000bf46270 */
[----:B------:R-:W-:Y:S01]  /*9ee0*/  VIADD R0, R196, 0x44 ;  /* 0x00000044c4007836 */ /* 0x000fe20000000000 */
[----:B------:R-:W1:Y:S01]  /*9ef0*/  LDCU UR4, c[0x0][0x39c] ;  /* 0x00007380ff0477ac */ /* 0x000e620008000800 */
[----:B------:R2:W-:Y:S01]  /*9f00*/  @P0 STG.E.U16 desc[UR20][R74.64], R131 ;  /* 0x000000834a000986 */ /* 0x0005e2000c101514 */
[----:B----4-:R-:W-:Y:S01]  /*9f10*/  ISETP.LT.AND P0, PT, R198, UR7, !P6 ;  /* 0x00000007c6007c0c */ /* 0x010fe2000f701270 */
[----:B---3--:R-:W-:Y:S01]  /*9f20*/  IMAD.WIDE R70, R79, 0x2, R76 ;  /* 0x000000024f467825 */ /* 0x008fe200078e024c */
[----:B------:R-:W3:Y:S01]  /*9f30*/  LDCU UR7, c[0x0][0x398] ;  /* 0x00007300ff0777ac */ /* 0x000ee20008000800 */
[----:B-----5:R-:W-:Y:S02]  /*9f40*/  ISETP.LT.AND P6, PT, R197, UR10, !P6 ;  /* 0x0000000ac5007c0c */ /* 0x020fe4000f7c1270 */
[----:B0-----:R-:W-:Y:S01]  /*9f50*/  ISETP.GE.AND P1, PT, R0, UR6, PT ;  /* 0x0000000600007c0c */ /* 0x001fe2000bf26270 */
[----:B------:R-:W0:Y:S01]  /*9f60*/  LDCU UR10, c[0x0][0x398] ;  /* 0x00007300ff0a77ac */ /* 0x000e220008000800 */
[----:B--2---:R-:W-:Y:S01]  /*9f70*/  IMAD.WIDE R2, R81, 0x2, R68 ;  /* 0x0000000251027825 */ /* 0x004fe200078e0244 */
[----:B------:R-:W-:Y:S01]  /*9f80*/  PRMT R72, R4, 0x7610, R72 ;  /* 0x0000761004487816 */ /* 0x000fe20000000048 */
[----:B------:R-:W2:Y:S01]  /*9f90*/  LDCU UR6, c[0x0][0x39c] ;  /* 0x00007380ff0677ac */ /* 0x000ea20008000800 */
[----:B------:R-:W-:Y:S01]  /*9fa0*/  PRMT R75, R131, 0x7632, R75 ;  /* 0x00007632834b7816 */ /* 0x000fe2000000004b */
[----:B------:R-:W-:-:S02]  /*9fb0*/  VIADD R73, R79, UR18 ;  /* 0x000000124f497c36 */ /* 0x000fc40008000000 */
[----:B------:R-:W-:Y:S02]  /*9fc0*/  VIADD R0, R196, 0x45 ;  /* 0x00000045c4007836 */ /* 0x000fe40000000000 */
[----:B------:R4:W-:Y:S03]  /*9fd0*/  @P3 STG.E.U16 desc[UR20][R2.64], R75 ;  /* 0x0000004b02003986 */ /* 0x0009e6000c101514 */
[----:B-1----:R-:W-:Y:S01]  /*9fe0*/  ISETP.GE.AND P3, PT, R0, UR4, PT ;  /* 0x0000000400007c0c */ /* 0x002fe2000bf66270 */
[----:B------:R1:W-:Y:S01]  /*9ff0*/  @P0 STG.E.U16 desc[UR20][R70.64], R72 ;  /* 0x0000004846000986 */ /* 0x0003e2000c101514 */
[----:B------:R-:W-:Y:S01]  /*a000*/  ISETP.LT.AND P0, PT, R198, UR12, !P5 ;  /* 0x0000000cc6007c0c */ /* 0x000fe2000ef01270 */
[----:B------:R-:W5:Y:S01]  /*a010*/  LDCU UR12, c[0x0][0x398] ;  /* 0x00007300ff0c77ac */ /* 0x000f620008000800 */
[----:B---3--:R-:W-:Y:S01]  /*a020*/  ISETP.LT.AND P5, PT, R197, UR7, !P5 ;  /* 0x00000007c5007c0c */ /* 0x008fe2000efa1270 */
[----:B------:R-:W-:Y:S01]  /*a030*/  VIADD R0, R196, 0x46 ;  /* 0x00000046c4007836 */ /* 0x000fe20000000000 */
[----:B------:R-:W3:Y:S01]  /*a040*/  LDCU UR7, c[0x0][0x398] ;  /* 0x00007300ff0777ac */ /* 0x000ee20008000800 */
[----:B----4-:R-:W-:Y:S01]  /*a050*/  IMAD.WIDE R2, R73, 0x2, R76 ;  /* 0x0000000249027825 */ /* 0x010fe200078e024c */
[----:B------:R-:W4:Y:S01]  /*a060*/  LDCU UR4, c[0x0][0x39c] ;  /* 0x00007380ff0477ac */ /* 0x000f220008000800 */
[----:B-1----:R-:W-:-:S02]  /*a070*/  PRMT R71, R4, 0x7632, R71 ;  /* 0x0000763204477816 */ /* 0x002fc40000000047 */
[----:B------:R-:W-:Y:S01]  /*a080*/  IMAD.WIDE R4, R79, 0x2, R68 ;  /* 0x000000024f047825 */ /* 0x000fe200078e0244 */
[----:B------:R-:W-:-:S03]  /*a090*/  PRMT R72, R6, 0x7610, R72 ;  /* 0x0000761006487816 */ /* 0x000fc60000000048 */
[----:B------:R-:W-:Y:S01]  /*a0a0*/  VIADD R75, R73, UR18 ;  /* 0x00000012494b7c36 */ /* 0x000fe20008000000 */
[----:B------:R1:W-:Y:S01]  /*a0b0*/  @P6 STG.E.U16 desc[UR20][R4.64], R71 ;  /* 0x0000004704006986 */ /* 0x0003e2000c101514 */
[----:B--2---:R-:W-:Y:S01]  /*a0c0*/  ISETP.GE.AND P6, PT, R0, UR6, PT ;  /* 0x0000000600007c0c */ /* 0x004fe2000bfc6270 */
[----:B------:R-:W2:Y:S01]  /*a0d0*/  LDCU UR6, c[0x0][0x39c] ;  /* 0x00007380ff0677ac */ /* 0x000ea20008000800 */
[----:B------:R-:W-:Y:S01]  /*a0e0*/  VIADD R0, R196, 0x47 ;  /* 0x00000047c4007836 */ /* 0x000fe20000000000 */
[----:B------:R3:W-:Y:S01]  /*a0f0*/  @P0 STG.E.U16 desc[UR20][R2.64], R133 ;  /* 0x0000008502000986 */ /* 0x0007e2000c101514 */
[----:B------:R-:W-:Y:S01]  /*a100*/  ISETP.LT.AND P0, PT, R198, UR8, !P4 ;  /* 0x00000008c6007c0c */ /* 0x000fe2000e701270 */
[----:B------:R-:W2:Y:S01]  /*a110*/  LDCU UR8, c[0x0][0x398] ;  /* 0x00007300ff0877ac */ /* 0x000ea20008000800 */
[----:B0-----:R-:W-:Y:S01]  /*a120*/  ISETP.LT.AND P4, PT, R197, UR10, !P4 ;  /* 0x0000000ac5007c0c */ /* 0x001fe2000e781270 */
[----:B------:R-:W0:Y:S01]  /*a130*/  LDCU UR10, c[0x0][0x398] ;  /* 0x00007300ff0a77ac */ /* 0x000e220008000800 */
[----:B-1----:R-:W-:Y:S01]  /*a140*/  IMAD.WIDE R70, R73, 0x2, R68 ;  /* 0x0000000249467825 */ /* 0x002fe200078e0244 */
[----:B---3--:R-:W-:-:S03]  /*a150*/  PRMT R3, R133, 0x7632, R3 ;  /* 0x0000763285037816 */ /* 0x008fc60000000003 */
[C---:B------:R-:W-:Y:S02]  /*a160*/  IMAD.WIDE R4, R75.reuse, 0x2, R76 ;  /* 0x000000024b047825 */ /* 0x040fe400078e024c */
[----:B------:R1:W-:Y:S02]  /*a170*/  @P5 STG.E.U16 desc[UR20][R70.64], R3 ;  /* 0x0000000346005986 */ /* 0x0003e4000c101514 */
[----:B------:R-:W-:Y:S01]  /*a180*/  VIADD R73, R75, UR18 ;  /* 0x000000124b497c36 */ /* 0x000fe20008000000 */
[----:B----4-:R-:W-:Y:S01]  /*a190*/  ISETP.GE.AND P5, PT, R0, UR4, PT ;  /* 0x0000000400007c0c */ /* 0x010fe2000bfa6270 */
[----:B------:R-:W-:Y:S01]  /*a1a0*/  VIADD R0, R196, 0x48 ;  /* 0x00000048c4007836 */ /* 0x000fe20000000000 */
[----:B------:R3:W-:Y:S01]  /*a1b0*/  @P0 STG.E.U16 desc[UR20][R4.64], R72 ;  /* 0x0000004804000986 */ /* 0x0007e2000c101514 */
[----:B-----5:R-:W-:Y:S01]  /*a1c0*/  ISETP.LT.AND P0, PT, R198, UR12, !P2 ;  /* 0x0000000cc6007c0c */ /* 0x020fe2000d701270 */
[----:B------:R-:W4:Y:S01]  /*a1d0*/  LDCU UR12, c[0x0][0x398] ;  /* 0x00007300ff0c77ac */ /* 0x000f220008000800 */
[----:B------:R-:W-:Y:S01]  /*a1e0*/  ISETP.LT.AND P2, PT, R197, UR7, !P2 ;  /* 0x00000007c5007c0c */ /* 0x000fe2000d741270 */
[----:B------:R-:W5:Y:S01]  /*a1f0*/  LDCU UR7, c[0x0][0x398] ;  /* 0x00007300ff0777ac */ /* 0x000f620008000800 */
[----:B-1----:R-:W-:Y:S01]  /*a200*/  IMAD.WIDE R2, R75, 0x2, R68 ;  /* 0x000000024b027825 */ /* 0x002fe200078e0244 */
[----:B------:R-:W1:Y:S01]  /*a210*/  LDCU UR4, c[0x0][0x39c] ;  /* 0x00007380ff0477ac */ /* 0x000e620008000800 */
[----:B---3--:R-:W-:-:S02]  /*a220*/  PRMT R5, R6, 0x7632, R5 ;  /* 0x0000763206057816 */ /* 0x008fc40000000005 */
[----:B------:R-:W-:-:S03]  /*a230*/  IMAD.WIDE R6, R73, 0x2, R76 ;  /* 0x0000000249067825 */ /* 0x000fc600078e024c */
[----:B------:R3:W-:Y:S01]  /*a240*/  @P4 STG.E.U16 desc[UR20][R2.64], R5 ;  /* 0x0000000502004986 */ /* 0x0007e2000c101514 */
[----:B------:R-:W-:Y:S01]  /*a250*/  VIADD R71, R73, UR18 ;  /* 0x0000001249477c36 */ /* 0x000fe20008000000 */
[----:B--2---:R-:W-:Y:S01]  /*a260*/  ISETP.GE.AND P4, PT, R0, UR6, PT ;  /* 0x0000000600007c0c */ /* 0x004fe2000bf86270 */
[----:B------:R-:W-:Y:S01]  /*a270*/  VIADD R0, R196, 0x49 ;  /* 0x00000049c4007836 */ /* 0x000fe20000000000 */
[----:B------:R2:W-:Y:S01]  /*a280*/  @P0 STG.E.U16 desc[UR20][R6.64], R135 ;  /* 0x0000008706000986 */ /* 0x0005e2000c101514 */
[----:B------:R-:W-:Y:S01]  /*a290*/  ISETP.LT.AND P0, PT, R198, UR8, !P1 ;  /* 0x00000008c6007c0c */ /* 0x000fe2000cf01270 */
[----:B------:R-:W4:Y:S01]  /*a2a0*/  LDCU UR8, c[0x0][0x398] ;  /* 0x00007300ff0877ac */ /* 0x000f220008000800 */
[----:B0-----:R-:W-:Y:S01]  /*a2b0*/  ISETP.LT.AND P1, PT, R197, UR10, !P1 ;  /* 0x0000000ac5007c0c */ /* 0x001fe2000cf21270 */
[----:B------:R-:W-:Y:S01]  /*a2c0*/  VIADD R9, R71, UR18 ;  /* 0x0000001247097c36 */ /* 0x000fe20008000000 */
[----:B------:R-:W0:Y:S01]  /*a2d0*/  LDCU UR10, c[0x0][0x398] ;  /* 0x00007300ff0a77ac */ /* 0x000e220008000800 */
[----:B---3--:R-:W-:Y:S01]  /*a2e0*/  IMAD.WIDE R4, R73, 0x2, R68 ;  /* 0x0000000249047825 */ /* 0x008fe200078e0244 */
[----:B------:R-:W3:Y:S01]  /*a2f0*/  LDCU UR6, c[0x0][0x39c] ;  /* 0x00007380ff0677ac */ /* 0x000ee20008000800 */
[----:B--2---:R-:W-:-:S02]  /*a300*/  PRMT R7, R135, 0x7632, R7 ;  /* 0x0000763287077816 */ /* 0x004fc40000000007 */
[----:B------:R-:W-:-:S03]  /*a310*/  IMAD.WIDE R2, R71, 0x2, R76 ;  /* 0x0000000247027825 */ /* 0x000fc600078e024c */
[----:B------:R2:W-:Y:S01]  /*a320*/  @P2 STG.E.U16 desc[UR20][R4.64], R7 ;  /* 0x0000000704002986 */ /* 0x0005e2000c101514 */
[----:B-1----:R-:W-:Y:S01]  /*a330*/  ISETP.GE.AND P2, PT, R0, UR4, PT ;  /* 0x0000000400007c0c */ /* 0x002fe2000bf46270 */
[----:B------:R-:W-:Y:S01]  /*a340*/  VIADD R0, R196, 0x4a ;  /* 0x0000004ac4007836 */ /* 0x000fe20000000000 */
[----:B------:R-:W1:Y:S01]  /*a350*/  LDCU UR4, c[0x0][0x39c] ;  /* 0x00007380ff0477ac */ /* 0x000e620008000800 */
[----:B------:R0:W-:Y:S01]  /*a360*/  @P0 STG.E.U16 desc[UR20][R2.64], R8 ;  /* 0x0000000802000986 */ /* 0x0001e2000c101514 */
[----:B----4-:R-:W-:Y:S01]  /*a370*/  ISETP.LT.AND P0, PT, R198, UR12, !P3 ;  /* 0x0000000cc6007c0c */ /* 0x010fe2000df01270 */
[----:B------:R-:W4:Y:S01]  /*a380*/  LDCU UR12, c[0x0][0x398] ;  /* 0x00007300ff0c77ac */ /* 0x000f220008000800 */
[----:B-----5:R-:W-:Y:S01]  /*a390*/  ISETP.LT.AND P3, PT, R197, UR7, !P3 ;  /* 0x00000007c5007c0c */ /* 0x020fe2000df61270 */
[----:B------:R-:W5:Y:S01]  /*a3a0*/  LDCU UR7, c[0x0][0x398] ;  /* 0x00007300ff0777ac */ /* 0x000f620008000800 */
[----:B--2---:R-:W-:Y:S01]  /*a3b0*/  IMAD.WIDE R6, R71, 0x2, R68 ;  /* 0x0000000247067825 */ /* 0x004fe200078e0244 */
[----:B0-----:R-:W-:-:S03]  /*a3c0*/  PRMT R3, R8, 0x7632, R3 ;  /* 0x0000763208037816 */ /* 0x001fc60000000003 */
[C---:B------:R-:W-:Y:S02]  /*a3d0*/  IMAD.WIDE R4, R9.reuse, 0x2, R76 ;  /* 0x0000000209047825 */ /* 0x040fe400078e024c */
[----:B------:R0:W-:Y:S02]  /*a3e0*/  @P1 STG.E.U16 desc[UR20][R6.64], R3 ;  /* 0x0000000306001986 */ /* 0x0001e4000c101514 */
[----:B------:R-:W-:Y:S01]  /*a3f0*/  VIADD R71, R9, UR18 ;  /* 0x0000001209477c36 */ /* 0x000fe20008000000 */
[----:B---3--:R-:W-:Y:S01]  /*a400*/  ISETP.GE.AND P1, PT, R0, UR6, PT ;  /* 0x0000000600007c0c */ /* 0x008fe2000bf26270 */
[----:B------:R-:W-:Y:S01]  /*a410*/  VIADD R0, R196, 0x4b ;  /* 0x0000004bc4007836 */ /* 0x000fe20000000000 */
[----:B------:R2:W-:Y:S01]  /*a420*/  @P0 STG.E.U16 desc[UR20][R4.64], R137 ;  /* 0x0000008904000986 */ /* 0x0005e2000c101514 */
[----:B------:R-:W-:Y:S01]  /*a430*/  ISETP.LT.AND P0, PT, R198, UR8, !P6 ;  /* 0x00000008c6007c0c */ /* 0x000fe2000f701270 */
[----:B------:R-:W3:Y:S01]  /*a440*/  LDCU UR8, c[0x0][0x398] ;  /* 0x00007300ff0877ac */ /* 0x000ee20008000800 */
[----:B------:R-:W-:Y:S01]  /*a450*/  ISETP.LT.AND P6, PT, R197, UR10, !P6 ;  /* 0x0000000ac5007c0c */ /* 0x000fe2000f7c1270 */
[----:B------:R-:W-:Y:S01]  /*a460*/  VIADD R8, R196, 0x7b ;  /* 0x0000007bc4087836 */ /* 0x000fe20000000000 */
[----:B------:R-:W1:Y:S01]  /*a470*/  LDCU UR10, c[0x0][0x398] ;  /* 0x00007300ff0a77ac */ /* 0x000e620008000800 */
[----:B0-----:R-:W-:Y:S01]  /*a480*/  IMAD.WIDE R2, R9, 0x2, R68 ;  /* 0x0000000209027825 */ /* 0x001fe200078e0244 */
[----:B------:R-:W0:Y:S01]  /*a490*/  LDCU UR6, c[0x0][0x39c] ;  /* 0x00007380ff0677ac */ /* 0x000e220008000800 */
[----:B--2---:R-:W-:-:S02]  /*a4a0*/  PRMT R5, R137, 0x7632, R5 ;  /* 0x0000763289057816 */ /* 0x004fc40000000005 */
[----:B------:R-:W-:-:S03]  /*a4b0*/  IMAD.WIDE R6, R71, 0x2, R76 ;  /* 0x0000000247067825 */ /* 0x000fc600078e024c */
[----:B------:R2:W-:Y:S01]  /*a4c0*/  @P3 STG.E.U16 desc[UR20][R2.64], R5 ;  /* 0x0000000502003986 */ /* 0x0005e2000c101514 */
[----:B----4-:R-:W-:Y:S01]  /*a4d0*/  ISETP.LT.AND P3, PT, R198, UR12, !P5 ;  /* 0x0000000cc6007c0c */ /* 0x010fe2000ef61270 */
[----:B------:R-:W4:Y:S01]  /*a4e0*/  LDCU UR12, c[0x0][0x398] ;  /* 0x00007300ff0c77ac */ /* 0x000f220008000800 */
[----:B------:R-:W-:Y:S01]  /*a4f0*/  VIADD R9, R71, UR18 ;  /* 0x0000001247097c36 */ /* 0x000fe20008000000 */
[----:B------:R0:W-:Y:S01]  /*a500*/  @P0 STG.E.U16 desc[UR20][R6.64], R10 ;  /* 0x0000000a06000986 */ /* 0x0001e2000c101514 */
[----:B-----5:R-:W-:Y:S01]  /*a510*/  ISETP.LT.AND P5, PT, R197, UR7, !P5 ;  /* 0x00000007c5007c0c */ /* 0x020fe2000efa1270 */
[----:B------:R-:W5:Y:S01]  /*a520*/  LDCU UR7, c[0x0][0x398] ;  /* 0x00007300ff0777ac */ /* 0x000f620008000800 */
[----:B------:R-:W-:Y:S01]  /*a530*/  VIADD R11, R9, UR18 ;  /* 0x00000012090b7c36 */ /* 0x000fe20008000000 */
[----:B-1----:R-:W-:Y:S01]  /*a540*/  ISETP.GE.AND P0, PT, R0, UR4, PT ;  /* 0x0000000400007c0c */ /* 0x002fe2000bf06270 */
[----:B------:R-:W-:Y:S01]  /*a550*/  VIADD R0, R196, 0x4c ;  /* 0x0000004cc4007836 */ /* 0x000fe20000000000 */
[----:B------:R-:W1:Y:S01]  /*a560*/  LDCU UR4, c[0x0][0x39c] ;  /* 0x00007380ff0477ac */ /* 0x000e620008000800 */
[----:B--2---:R-:W-:Y:S01]  /*a570*/  IMAD.WIDE R4, R71, 0x2, R68 ;  /* 0x0000000247047825 */ /* 0x004fe200078e0244 */
[----:B0-----:R-:W-:-:S03]  /*a580*/  PRMT R7, R10, 0x7632, R7 ;  /* 0x000076320a077816 */ /* 0x001fc60000000007 */
[----:B------:R-:W-:Y:S01]  /*a590*/  IMAD.WIDE R2, R9, 0x2, R76 ;  /* 0x0000000209027825 */ /* 0x000fe200078e024c */
[----:B------:R-:W-:Y:S01]  /*a5a0*/  PRMT R10, R63, 0x7632, R10 ;  /* 0x000076323f0a7816 */ /* 0x000fe2000000000a */
[----:B------:R0:W-:Y:S01]  /*a5b0*/  @P6 STG.E.U16 desc[UR20][R4.64], R7 ;  /* 0x0000000704006986 */ /* 0x0001e2000c101514 */
[----:B---3--:R-:W-:Y:S01]  /*a5c0*/  ISETP.LT.AND P6, PT, R198, UR8, !P4 ;  /* 0x00000008c6007c0c */ /* 0x008fe2000e7c1270 */
[----:B------:R-:W2:Y:S01]  /*a5d0*/  LDCU UR8, c[0x0][0x398] ;  /* 0x00007300ff0877ac */ /* 0x000ea20008000800 */
[----:B------:R-:W-:Y:S01]  /*a5e0*/  ISETP.LT.AND P4, PT, R197, UR10, !P4 ;  /* 0x0000000ac5007c0c */ /* 0x000fe2000e781270 */
[----:B------:R3:W-:Y:S01]  /*a5f0*/  @P3 STG.E.U16 desc[UR20][R2.64], R139 ;  /* 0x0000008b02003986 */ /* 0x0007e2000c101514 */
[----:B------:R-:W-:Y:S01]  /*a600*/  ISETP.GE.AND P3, PT, R0, UR6, PT ;  /* 0x0000000600007c0c */ /* 0x000fe2000bf66270 */
[----:B------:R-:W1:Y:S01]  /*a610*/  LDCU UR10, c[0x0][0x398] ;  /* 0x00007300ff0a77ac */ /* 0x000e620008000800 */
[----:B------:R-:W-:Y:S01]  /*a620*/  VIADD R0, R196, 0x4d ;  /* 0x0000004dc4007836 */ /* 0x000fe20000000000 */
[----:B------:R-:W2:Y:S01]  /*a630*/  LDCU UR6, c[0x0][0x39c] ;  /* 0x00007380ff0677ac */ /* 0x000ea20008000800 */
[----:B0-----:R-:W-:Y:S01]  /*a640*/  IMAD.WIDE R6, R9, 0x2, R68 ;  /* 0x0000000209067825 */ /* 0x001fe200078e0244 */
[----:B---3--:R-:W-:-:S03]  /*a650*/  PRMT R3, R139, 0x7632, R3 ;  /* 0x000076328b037816 */ /* 0x008fc60000000003 */
[C---:B------:R-:W-:Y:S02]  /*a660*/  IMAD.WIDE R4, R11.reuse, 0x2, R76 ;  /* 0x000000020b047825 */ /* 0x040fe400078e024c */
[----:B------:R0:W-:Y:S02]  /*a670*/  @P5 STG.E.U16 desc[UR20][R6.64], R3 ;  /* 0x0000000306005986 */ /* 0x0001e4000c101514 */
[----:B------:R-:W-:Y:S01]  /*a680*/  VIADD R9, R11, UR18 ;  /* 0x000000120b097c36 */ /* 0x000fe20008000000 */
[----:B-1----:R-:W-:Y:S01]  /*a690*/  ISETP.GE.AND P5, PT, R0, UR4, PT ;  /* 0x0000000400007c0c */ /* 0x002fe2000bfa6270 */
[----:B------:R-:W-:Y:S01]  /*a6a0*/  VIADD R0, R196, 0x4e ;  /* 0x0000004ec4007836 */ /* 0x000fe20000000000 */
[----:B------:R1:W-:Y:S01]  /*a6b0*/  @P6 STG.E.U16 desc[UR20][R4.64], R12 ;  /* 0x0000000c04006986 */ /* 0x0003e2000c101514 */
[----:B----4-:R-:W-:Y:S01]  /*a6c0*/  ISETP.LT.AND P6, PT, R198, UR12, !P2 ;  /* 0x0000000cc6007c0c */ /* 0x010fe2000d7c1270 */
[----:B------:R-:W3:Y:S01]  /*a6d0*/  LDCU UR12, c[0x0][0x398] ;  /* 0x00007300ff0c77ac */ /* 0x000ee20008000800 */
[----:B-----5:R-:W-:Y:S01]  /*a6e0*/  ISETP.LT.AND P2, PT, R197, UR7, !P2 ;  /* 0x00000007c5007c0c */ /* 0x020fe2000d741270 */
[----:B------:R-:W4:Y:S01]  /*a6f0*/  LDCU UR7, c[0x0][0x398] ;  /* 0x00007300ff0777ac */ /* 0x000f220008000800 */
[----:B0-----:R-:W-:Y:S01]  /*a700*/  IMAD.WIDE R2, R11, 0x2, R68 ;  /* 0x000000020b027825 */ /* 0x001fe200078e0244 */
[----:B------:R-:W0:Y:S01]  /*a710*/  LDCU UR4, c[0x0][0x39c] ;  /* 0x00007380ff0477ac */ /* 0x000e220008000800 */
[----:B-1----:R-:W-:-:S02]  /*a720*/  PRMT R5, R12, 0x7632, R5 ;  /* 0x000076320c057816 */ /* 0x002fc40000000005 */
[----:B------:R-:W-:-:S03]  /*a730*/  IMAD.WIDE R6, R9, 0x2, R76 ;  /* 0x0000000209067825 */ /* 0x000fc600078e024c */
[----:B------:R1:W-:Y:S01]  /*a740*/  @P4 STG.E.U16 desc[UR20][R2.64], R5 ;  /* 0x0000000502004986 */ /* 0x0003e2000c101514 */
[----:B------:R-:W-:Y:S01]  /*a750*/  VIADD R11, R9, UR18 ;  /* 0x00000012090b7c36 */ /* 0x000fe20008000000 */
[----:B--2---:R-:W-:Y:S01]  /*a760*/  ISETP.GE.AND P4, PT, R0, UR6, PT ;  /* 0x0000000600007c0c */ /* 0x004fe2000bf86270 */
[----:B------:R-:W-:Y:S01]  /*a770*/  VIADD R0, R196, 0x4f ;  /* 0x0000004fc4007836 */ /* 0x000fe20000000000 */
[----:B------:R2:W-:Y:S01]  /*a780*/  @P6 STG.E.U16 desc[UR20][R6.64], R13 ;  /* 0x0000000d06006986 */ /* 0x0005e2000c101514 */
[----:B------:R-:W-:Y:S01]  /*a790*/  ISETP.LT.AND P6, PT, R198, UR8, !P1 ;  /* 0x00000008c6007c0c */ /* 0x000fe2000cfc1270 */
[----:B------:R-:W5:Y:S01]  /*a7a0*/  LDCU UR8, c[0x0][0x398] ;  /* 0x00007300ff0877ac */ /* 0x000f620008000800 */
[----:B------:R-:W-:Y:S01]  /*a7b0*/  ISETP.LT.AND P1, PT, R197, UR10, !P1 ;  /* 0x0000000ac5007c0c */ /* 0x000fe2000cf21270 */
[----:B------:R-:W3:Y:S01]  /*a7c0*/  LDCU UR10, c[0x0][0x398] ;  /* 0x00007300ff0a77ac */ /* 0x000ee20008000800 */
[----:B-1----:R-:W-:Y:S01]  /*a7d0*/  IMAD.WIDE R4, R9, 0x2, R68 ;  /* 0x0000000209047825 */ /* 0x002fe200078e0244 */
[----:B------:R-:W1:Y:S01]  /*a7e0*/  LDCU UR6, c[0x0][0x39c] ;  /* 0x00007380ff0677ac */ /* 0x000e620008000800 */
[----:B--2---:R-:W-:-:S02]  /*a7f0*/  PRMT R7, R13, 0x7632, R7 ;  /* 0x000076320d077816 */ /* 0x004fc40000000007 */
[----:B------:R-:W-:-:S03]  /*a800*/  IMAD.WIDE R2, R11, 0x2, R76 ;  /* 0x000000020b027825 */ /* 0x000fc600078e024c */
[----:B------:R2:W-:Y:S01]  /*a810*/  @P2 STG.E.U16 desc[UR20][R4.64], R7 ;  /* 0x0000000704002986 */ /* 0x0005e2000c101514 */
[----:B------:R-:W-:Y:S01]  /*a820*/  VIADD R9, R11, UR18 ;  /* 0x000000120b097c36 */ /* 0x000fe20008000000 */
[----:B0-----:R-:W-:Y:S01]  /*a830*/  ISETP.GE.AND P2, PT, R0, UR4, PT ;  /* 0x0000000400007c0c */ /* 0x001fe2000bf46270 */
[----:B------:R-:W-:Y:S01]  /*a840*/  VIADD R0, R196, 0x50 ;  /* 0x00000050c4007836 */ /* 0x000fe20000000000 */
[----:B------:R0:W-:Y:S01]  /*a850*/  @P6 STG.E.U16 desc[UR20][R2.64], R14 ;  /* 0x0000000e02006986 */ /* 0x0001e2000c101514 */
[----:B---3--:R-:W-:Y:S01]  /*a860*/  ISETP.LT.AND P6, PT, R198, UR12, !P0 ;  /* 0x0000000cc6007c0c */ /* 0x008fe2000c7c1270 */
[----:B------:R-:W3:Y:S01]  /*a870*/  LDCU UR12, c[0x0][0x398] ;  /* 0x00007300ff0c77ac */ /* 0x000ee20008000800 */
[----:B----4-:R-:W-:Y:S01]  /*a880*/  ISETP.LT.AND P0, PT, R197, UR7, !P0 ;  /* 0x00000007c5007c0c */ /* 0x010fe2000c701270 */
[----:B------:R-:W4:Y:S01]  /*a890*/  LDCU UR7, c[0x0][0x398] ;  /* 0x00007300ff0777ac */ /* 0x000f220008000800 */
[----:B--2---:R-:W-:Y:S01]  /*a8a0*/  IMAD.WIDE R6, R11, 0x2, R68 ;  /* 0x000000020b067825 */ /* 0x004fe200078e0244 */
[----:B------:R-:W2:Y:S01]  /*a8b0*/  LDCU UR4, c[0x0][0x39c] ;  /* 0x00007380ff0477ac */ /* 0x000ea20008000800 */
[----:B0-----:R-:W-:-:S02]  /*a8c0*/  PRMT R3, R14, 0x7632, R3 ;  /* 0x000076320e037816 */ /* 0x001fc40000000003 */
        /* <DEDUP_REMOVED lines=19> */
[----:B---3--:R-:W-:Y:S01]  /*aa00*/  ISETP.LT.AND P6, PT, R198, UR12, !P5 ;  /* 0x0000000cc6007c0c */ /* 0x008fe2000efc1270 */
[----:B------:R-:W3:Y:S01]  /*aa10*/  LDCU UR12, c[0x0][0x398] ;  /* 0x00007300ff0c77ac */ /* 0x000ee20008000800 */
[----:B----4-:R-:W-:Y:S01]  /*aa20*/  ISETP.LT.AND P5, PT, R197, UR7, !P5 ;  /* 0x00000007c5007c0c */ /* 0x010fe2000efa1270 */
[----:B------:R-:W4:Y:S01]  /*aa30*/  LDCU UR7, c[0x0][0x398] ;  /* 0x00007300ff0777ac */ /* 0x000f220008000800 */
        /* <DEDUP_REMOVED lines=9> */
[----:B-----5:R-:W-:Y:S01]  /*aad0*/  ISETP.LT.AND P6, PT, R198, UR8, !P4 ;  /* 0x00000008c6007c0c */ /* 0x020fe2000e7c1270 */
[----:B------:R-:W5:Y:S01]  /*aae0*/  LDCU UR8, c[0x0][0x398] ;  /* 0x00007300ff0877ac */ /* 0x000f620008000800 */
[----:B------:R-:W-:Y:S01]  /*aaf0*/  ISETP.LT.AND P4, PT, R197, UR10, !P4 ;  /* 0x0000000ac5007c0c */ /* 0x000fe2000e781270 */
[----:B------:R-:W3:Y:S01]  /*ab00*/  LDCU UR10, c[0x0][0x398] ;  /* 0x00007300ff0a77ac */ /* 0x000ee20008000800 */
        /* <DEDUP_REMOVED lines=11> */
[----:B----4-:R-:W-:Y:S01]  /*abc0*/  ISETP.LT.AND P2, PT, R197, UR7, !P2 ;  /* 0x00000007c5007c0c */ /* 0x010fe2000d741270 */
        /* <DEDUP_REMOVED lines=212> */
[----:B------:R-:W-:Y:S01]  /*b910*/  IMAD.WIDE R2, R9, 0x2, R76 ;  /* 0x0000000209027825 */ /* 0x000fe200078e024c */
[----:B------:R-:W-:Y:S02]  /*b920*/  PRMT R34, R67, 0x7632, R34 ;  /* 0x0000763243227816 */ /* 0x000fe40000000022 */
        /* <DEDUP_REMOVED lines=81> */
[----:B------:R-:W0:Y:S01]  /*be40*/  LDCU UR6, c[0x0][0x39c] ;  /* 0x00007380ff0677ac */ /* 0x000e220008000800 */
[----:B------:R1:W-:Y:S01]  /*be50*/  @P6 STG.E.U16 desc[UR20][R2.64], R41 ;  /* 0x0000002902006986 */ /* 0x0003e2000c101514 */
[----:B-----5:R-:W-:Y:S01]  /*be60*/  ISETP.LT.AND P6, PT, R198, UR8, !P4 ;  /* 0x00000008c6007c0c */ /* 0x020fe2000e7c1270 */
[----:B------:R-:W-:Y:S01]  /*be70*/  VIADD R0, R196, 0x6b ;  /* 0x0000006bc4007836 */ /* 0x000fe20000000000 */
[----:B------:R-:W5:Y:S01]  /*be80*/  LDCU UR8, c[0x0][0x398] ;  /* 0x00007300ff0877ac */ /* 0x000f620008000800 */
[----:B------:R-:W-:Y:S01]  /*be90*/  ISETP.LT.AND P4, PT, R197, UR10, !P4 ;  /* 0x0000000ac5007c0c */ /* 0x000fe2000e781270 */
[----:B------:R-:W0:Y:S01]  /*bea0*/  LDCU UR10, c[0x0][0x398] ;  /* 0x00007300ff0a77ac */ /* 0x000e220008000800 */
[----:B--2---:R-:W-:Y:S01]  /*beb0*/  IMAD.WIDE R6, R9, 0x2, R68 ;  /* 0x0000000209067825 */ /* 0x004fe200078e0244 */
[----:B-1----:R-:W-:-:S03]  /*bec0*/  PRMT R3, R41, 0x7632, R3 ;  /* 0x0000763229037816 */ /* 0x002fc60000000003 */
[C---:B------:R-:W-:Y:S02]  /*bed0*/  IMAD.WIDE R4, R11.reuse, 0x2, R76 ;  /* 0x000000020b047825 */ /* 0x040fe400078e024c */
[----:B------:R1:W-:Y:S02]  /*bee0*/  @P5 STG.E.U16 desc[UR20][R6.64], R3 ;  /* 0x0000000306005986 */ /* 0x0003e4000c101514 */
[----:B------:R-:W-:Y:S01]  /*bef0*/  VIADD R9, R11, UR18 ;  /* 0x000000120b097c36 */ /* 0x000fe20008000000 */
[----:B------:R-:W-:Y:S01]  /*bf00*/  ISETP.GE.AND P5, PT, R0, UR4, PT ;  /* 0x0000000400007c0c */ /* 0x000fe2000bfa6270 */
        /* <DEDUP_REMOVED lines=121> */
[----:B------:R-:W-:Y:S01]  /*c6a0*/  ISETP.LT.AND P3, PT, R197, UR10, !P3 ;  /* 0x0000000ac5007c0c */ /* 0x000fe2000df61270 */
[----:B------:R-:W5:Y:S01]  /*c6b0*/  LDCU UR8, c[0x0][0x398] ;  /* 0x00007300ff0877ac */ /* 0x000f620008000800 */
[----:B--2---:R-:W-:Y:S01]  /*c6c0*/  IMAD.WIDE R2, R9, 0x2, R68 ;  /* 0x0000000209027825 */ /* 0x004fe200078e0244 */
[----:B------:R-:W2:Y:S01]  /*c6d0*/  LDCU UR10, c[0x0][0x398] ;  /* 0x00007300ff0a77ac */ /* 0x000ea20008000800 */
[----:B-1----:R-:W-:-:S02]  /*c6e0*/  PRMT R5, R51, 0x7632, R5 ;  /* 0x0000763233057816 */ /* 0x002fc40000000005 */
[----:B------:R-:W-:-:S03]  /*c6f0*/  IMAD.WIDE R6, R11, 0x2, R76 ;  /* 0x000000020b067825 */ /* 0x000fc600078e024c */
[----:B------:R1:W-:Y:S01]  /*c700*/  @P0 STG.E.U16 desc[UR20][R2.64], R5 ;  /* 0x0000000502000986 */ /* 0x0003e2000c101514 */
[----:B------:R-:W-:Y:S01]  /*c710*/  VIADD R9, R11, UR18 ;  /* 0x000000120b097c36 */ /* 0x000fe20008000000 */
[----:B------:R-:W-:Y:S01]  /*c720*/  ISETP.GE.AND P0, PT, R0, UR4, PT ;  /* 0x0000000400007c0c */ /* 0x000fe2000bf06270 */
[----:B------:R-:W0:Y:S01]  /*c730*/  LDCU UR4, c[0x0][0x398] ;  /* 0x00007300ff0477ac */ /* 0x000e220008000800 */
[----:B------:R2:W-:Y:S01]  /*c740*/  @P6 STG.E.U16 desc[UR20][R6.64], R52 ;  /* 0x0000003406006986 */ /* 0x0005e2000c101514 */
[----:B---3--:R-:W-:Y:S01]  /*c750*/  ISETP.LT.AND P6, PT, R198, UR12, !P5 ;  /* 0x0000000cc6007c0c */ /* 0x008fe2000efc1270 */
[----:B------:R-:W-:Y:S01]  /*c760*/  VIADD R0, R196, 0x76 ;  /* 0x00000076c4007836 */ /* 0x000fe20000000000 */
[----:B----4-:R-:W-:Y:S01]  /*c770*/  ISETP.LT.AND P5, PT, R197, UR7, !P5 ;  /* 0x00000007c5007c0c */ /* 0x010fe2000efa1270 */
[----:B------:R-:W3:Y:S01]  /*c780*/  LDCU UR7, c[0x0][0x398] ;  /* 0x00007300ff0777ac */ /* 0x000ee20008000800 */
[----:B-1----:R-:W-:Y:S01]  /*c790*/  IMAD.WIDE R4, R11, 0x2, R68 ;  /* 0x000000020b047825 */ /* 0x002fe200078e0244 */
[----:B------:R-:W1:Y:S01]  /*c7a0*/  LDCU UR12, c[0x0][0x398] ;  /* 0x00007300ff0c77ac */ /* 0x000e620008000800 */
[----:B--2---:R-:W-:-:S02]  /*c7b0*/  PRMT R7, R52, 0x7632, R7 ;  /* 0x0000763234077816 */ /* 0x004fc40000000007 */
[----:B------:R-:W-:-:S03]  /*c7c0*/  IMAD.WIDE R2, R9, 0x2, R76 ;  /* 0x0000000209027825 */ /* 0x000fc600078e024c */
[----:B------:R2:W-:Y:S01]  /*c7d0*/  @P3 STG.E.U16 desc[UR20][R4.64], R7 ;  /* 0x0000000704003986 */ /* 0x0005e2000c101514 */
[----:B------:R-:W-:Y:S01]  /*c7e0*/  VIADD R11, R9, UR18 ;  /* 0x00000012090b7c36 */ /* 0x000fe20008000000 */
[----:B------:R-:W-:Y:S01]  /*c7f0*/  ISETP.GE.AND P3, PT, R0, UR13, PT ;  /* 0x0000000d00007c0c */ /* 0x000fe2000bf66270 */
[----:B------:R-:W4:Y:S01]  /*c800*/  LDCU UR13, c[0x0][0x398] ;  /* 0x00007300ff0d77ac */ /* 0x000f220008000800 */
[----:B------:R1:W-:Y:S01]  /*c810*/  @P6 STG.E.U16 desc[UR20][R2.64], R53 ;  /* 0x0000003502006986 */ /* 0x0003e2000c101514 */
[----:B0-----:R-:W-:Y:S01]  /*c820*/  ISETP.LT.AND P6, PT, R198, UR6, !P4 ;  /* 0x00000006c6007c0c */ /* 0x001fe2000e7c1270 */
[----:B------:R-:W-:Y:S01]  /*c830*/  VIADD R0, R196, 0x77 ;  /* 0x00000077c4007836 */ /* 0x000fe20000000000 */
[----:B------:R-:W0:Y:S01]  /*c840*/  LDCU UR6, c[0x0][0x398] ;  /* 0x00007300ff0677ac */ /* 0x000e220008000800 */
[----:B-----5:R-:W-:Y:S01]  /*c850*/  ISETP.LT.AND P4, PT, R197, UR8, !P4 ;  /* 0x00000008c5007c0c */ /* 0x020fe2000e781270 */
[----:B------:R-:W5:Y:S01]  /*c860*/  LDCU UR8, c[0x0][0x398] ;  /* 0x00007300ff0877ac */ /* 0x000f620008000800 */
        /* <DEDUP_REMOVED lines=8> */
[----:B------:R-:W-:Y:S01]  /*c8f0*/  ISETP.LT.AND P6, PT, R198, UR10, !P2 ;  /* 0x0000000ac6007c0c */ /* 0x000fe2000d7c1270 */
[----:B------:R-:W0:Y:S01]  /*c900*/  LDCU UR10, c[0x0][0x398] ;  /* 0x00007300ff0a77ac */ /* 0x000e220008000800 */
[----:B------:R-:W-:Y:S01]  /*c910*/  ISETP.LT.AND P2, PT, R197, UR4, !P2 ;  /* 0x00000004c5007c0c */ /* 0x000fe2000d741270 */
[----:B------:R-:W0:Y:S01]  /*c920*/  LDCU UR4, c[0x0][0x398] ;  /* 0x00007300ff0477ac */ /* 0x000e220008000800 */
[----:B-1----:R-:W-:Y:S01]  /*c930*/  IMAD.WIDE R2, R11, 0x2, R68 ;  /* 0x000000020b027825 */ /* 0x002fe200078e0244 */
[----:B--2---:R-:W-:-:S03]  /*c940*/  PRMT R5, R54, 0x7632, R5 ;  /* 0x0000763236057816 */ /* 0x004fc60000000005 */
[C---:B------:R-:W-:Y:S02]  /*c950*/  IMAD.WIDE R6, R9.reuse, 0x2, R76 ;  /* 0x0000000209067825 */ /* 0x040fe400078e024c */
[----:B------:R1:W-:Y:S02]  /*c960*/  @P4 STG.E.U16 desc[UR20][R2.64], R5 ;  /* 0x0000000502004986 */ /* 0x0003e4000c101514 */
[----:B------:R-:W-:Y:S01]  /*c970*/  VIADD R11, R9, UR18 ;  /* 0x00000012090b7c36 */ /* 0x000fe20008000000 */
[----:B------:R-:W-:Y:S01]  /*c980*/  ISETP.GE.AND P4, PT, R0, UR23, PT ;  /* 0x0000001700007c0c */ /* 0x000fe2000bf86270 */
[----:B------:R-:W-:Y:S01]  /*c990*/  VIADD R0, R196, 0x79 ;  /* 0x00000079c4007836 */ /* 0x000fe20000000000 */
[----:B------:R2:W-:Y:S01]  /*c9a0*/  @P6 STG.E.U16 desc[UR20][R6.64], R55 ;  /* 0x0000003706006986 */ /* 0x0005e2000c101514 */
[----:B0-----:R-:W-:Y:S01]  /*c9b0*/  ISETP.LT.AND P6, PT, R198, UR6, !P1 ;  /* 0x00000006c6007c0c */ /* 0x001fe2000cfc1270 */
[----:B------:R-:W0:Y:S01]  /*c9c0*/  LDCU UR6, c[0x0][0x398] ;  /* 0x00007300ff0677ac */ /* 0x000e220008000800 */
[----:B---3--:R-:W-:Y:S01]  /*c9d0*/  ISETP.LT.AND P1, PT, R197, UR7, !P1 ;  /* 0x00000007c5007c0c */ /* 0x008fe2000cf21270 */
[----:B------:R-:W3:Y:S01]  /*c9e0*/  LDCU UR7, c[0x0][0x398] ;  /* 0x00007300ff0777ac */ /* 0x000ee20008000800 */
[----:B-1----:R-:W-:Y:S01]  /*c9f0*/  IMAD.WIDE R4, R9, 0x2, R68 ;  /* 0x0000000209047825 */ /* 0x002fe200078e0244 */
[----:B--2---:R-:W-:-:S03]  /*ca00*/  PRMT R7, R55, 0x7632, R7 ;  /* 0x0000763237077816 */ /* 0x004fc60000000007 */
[C---:B------:R-:W-:Y:S02]  /*ca10*/  IMAD.WIDE R2, R11.reuse, 0x2, R76 ;  /* 0x000000020b027825 */ /* 0x040fe400078e024c */
[----:B------:R1:W-:Y:S02]  /*ca20*/  @P2 STG.E.U16 desc[UR20][R4.64], R7 ;  /* 0x0000000704002986 */ /* 0x0003e4000c101514 */
[----:B------:R-:W-:Y:S01]  /*ca30*/  VIADD R9, R11, UR18 ;  /* 0x000000120b097c36 */ /* 0x000fe20008000000 */
[----:B------:R-:W-:Y:S01]  /*ca40*/  ISETP.GE.AND P2, PT, R0, UR11, PT ;  /* 0x0000000b00007c0c */ /* 0x000fe2000bf46270 */
[----:B------:R-:W2:Y:S01]  /*ca50*/  LDCU UR11, c[0x0][0x398] ;  /* 0x00007300ff0b77ac */ /* 0x000ea20008000800 */
[----:B------:R0:W-:Y:S01]  /*ca60*/  @P6 STG.E.U16 desc[UR20][R2.64], R56 ;  /* 0x0000003802006986 */ /* 0x0001e2000c101514 */
[----:B------:R-:W-:Y:S01]  /*ca70*/  ISETP.LT.AND P6, PT, R198, UR12, !P0 ;  /* 0x0000000cc6007c0c */ /* 0x000fe2000c7c1270 */
[----:B------:R-:W-:Y:S01]  /*ca80*/  VIADD R0, R196, 0x7a ;  /* 0x0000007ac4007836 */ /* 0x000fe20000000000 */
[----:B-----5:R-:W-:Y:S01]  /*ca90*/  ISETP.LT.AND P0, PT, R197, UR8, !P0 ;  /* 0x00000008c5007c0c */ /* 0x020fe2000c701270 */
[----:B------:R-:W5:Y:S01]  /*caa0*/  LDCU UR12, c[0x0][0x398] ;  /* 0x00007300ff0c77ac */ /* 0x000f620008000800 */
[----:B-1----:R-:W-:Y:S01]  /*cab0*/  IMAD.WIDE R6, R11, 0x2, R68 ;  /* 0x000000020b067825 */ /* 0x002fe200078e0244 */
[----:B------:R-:W1:Y:S01]  /*cac0*/  LDCU UR8, c[0x0][0x398] ;  /* 0x00007300ff0877ac */ /* 0x000e620008000800 */
[----:B0-----:R-:W-:-:S02]  /*cad0*/  PRMT R3, R56, 0x7632, R3 ;  /* 0x0000763238037816 */ /* 0x001fc40000000003 */
[----:B------:R-:W-:-:S03]  /*cae0*/  IMAD.WIDE R4, R9, 0x2, R76 ;  /* 0x0000000209047825 */ /* 0x000fc600078e024c */
[----:B------:R0:W-:Y:S01]  /*caf0*/  @P1 STG.E.U16 desc[UR20][R6.64], R3 ;  /* 0x0000000306001986 */ /* 0x0001e2000c101514 */
[----:B------:R-:W-:Y:S01]  /*cb00*/  VIADD R11, R9, UR18 ;  /* 0x00000012090b7c36 */ /* 0x000fe20008000000 */
[----:B------:R-:W-:Y:S01]  /*cb10*/  ISETP.GE.AND P1, PT, R0, UR5, PT ;  /* 0x0000000500007c0c */ /* 0x000fe2000bf26270 */
[----:B------:R-:W1:Y:S01]  /*cb20*/  LDCU UR5, c[0x0][0x398] ;  /* 0x00007300ff0577ac */ /* 0x000e620008000800 */
[----:B------:R2:W-:Y:S01]  /*cb30*/  @P6 STG.E.U16 desc[UR20][R4.64], R57 ;  /* 0x0000003904006986 */ /* 0x0005e2000c101514 */
[----:B------:R-:W-:Y:S01]  /*cb40*/  ISETP.LT.AND P6, PT, R198, UR10, !P3 ;  /* 0x0000000ac6007c0c */ /* 0x000fe2000dfc1270 */
[----:B------:R-:W-:Y:S01]  /*cb50*/  VIADD R0, R196, 0x7c ;  /* 0x0000007cc4007836 */ /* 0x000fe20000000000 */
[----:B----4-:R-:W-:Y:S01]  /*cb60*/  ISETP.LT.AND P3, PT, R197, UR13, !P3 ;  /* 0x0000000dc5007c0c */ /* 0x010fe2000df61270 */
[----:B------:R-:W4:Y:S01]  /*cb70*/  LDCU UR10, c[0x0][0x398] ;  /* 0x00007300ff0a77ac */ /* 0x000f220008000800 */
[----:B0-----:R-:W-:Y:S01]  /*cb80*/  IMAD.WIDE R2, R9, 0x2, R68 ;  /* 0x0000000209027825 */ /* 0x001fe200078e0244 */
[----:B------:R-:W0:Y:S01]  /*cb90*/  LDCU UR13, c[0x0][0x398] ;  /* 0x00007300ff0d77ac */ /* 0x000e220008000800 */
[----:B--2---:R-:W-:-:S02]  /*cba0*/  PRMT R5, R57, 0x7632, R5 ;  /* 0x0000763239057816 */ /* 0x004fc40000000005 */
[----:B------:R-:W-:-:S03]  /*cbb0*/  IMAD.WIDE R6, R11, 0x2, R76 ;  /* 0x000000020b067825 */ /* 0x000fc600078e024c */
[----:B------:R2:W-:Y:S01]  /*cbc0*/  @P0 STG.E.U16 desc[UR20][R2.64], R5 ;  /* 0x0000000502000986 */ /* 0x0005e2000c101514 */
[----:B------:R-:W-:Y:S01]  /*cbd0*/  VIADD R9, R11, UR18 ;  /* 0x000000120b097c36 */ /* 0x000fe20008000000 */
[----:B------:R-:W-:Y:S02]  /*cbe0*/  ISETP.GE.AND P0, PT, R8, UR25, PT ;  /* 0x0000001908007c0c */ /* 0x000fe4000bf06270 */
[----:B------:R0:W-:Y:S01]  /*cbf0*/  @P6 STG.E.U16 desc[UR20][R6.64], R58 ;  /* 0x0000003a06006986 */ /* 0x0001e2000c101514 */
[----:B------:R-:W-:Y:S01]  /*cc00*/  ISETP.LT.AND P6, PT, R198, UR4, !P5 ;  /* 0x00000004c6007c0c */ /* 0x000fe2000efc1270 */
[----:B------:R-:W1:Y:S01]  /*cc10*/  LDCU UR4, c[0x0][0x398] ;  /* 0x00007300ff0477ac */ /* 0x000e620008000800 */
[----:B------:R-:W-:Y:S02]  /*cc20*/  ISETP.LT.AND P5, PT, R197, UR6, !P5 ;  /* 0x00000006c5007c0c */ /* 0x000fe4000efa1270 */
[----:B------:R-:W-:Y:S01]  /*cc30*/  PRMT R8, R59, 0x7632, R8 ;  /* 0x000076323b087816 */ /* 0x000fe20000000008 */
[----:B------:R-:W1:Y:S01]  /*cc40*/  LDCU UR6, c[0x0][0x398] ;  /* 0x00007300ff0677ac */ /* 0x000e620008000800 */
[----:B--2---:R-:W-:Y:S01]  /*cc50*/  IMAD.WIDE R4, R11, 0x2, R68 ;  /* 0x000000020b047825 */ /* 0x004fe200078e0244 */
[----:B0-----:R-:W-:-:S03]  /*cc60*/  PRMT R7, R58, 0x7632, R7 ;  /* 0x000076323a077816 */ /* 0x001fc60000000007 */
[C---:B------:R-:W-:Y:S02]  /*cc70*/  IMAD.WIDE R2, R9.reuse, 0x2, R76 ;  /* 0x0000000209027825 */ /* 0x040fe400078e024c */
[----:B------:R0:W-:Y:S02]  /*cc80*/  @P3 STG.E.U16 desc[UR20][R4.64], R7 ;  /* 0x0000000704003986 */ /* 0x0001e4000c101514 */
[----:B------:R-:W-:Y:S01]  /*cc90*/  VIADD R11, R9, UR18 ;  /* 0x00000012090b7c36 */ /* 0x000fe20008000000 */
[----:B------:R-:W-:Y:S01]  /*cca0*/  ISETP.GE.AND P3, PT, R0, UR29, PT ;  /* 0x0000001d00007c0c */ /* 0x000fe2000bf66270 */
[----:B------:R-:W-:Y:S01]  /*ccb0*/  VIADD R0, R196, 0x7d ;  /* 0x0000007dc4007836 */ /* 0x000fe20000000000 */
[----:B------:R2:W-:Y:S01]  /*ccc0*/  @P6 STG.E.U16 desc[UR20][R2.64], R59 ;  /* 0x0000003b02006986 */ /* 0x0005e2000c101514 */
[----:B------:R-:W-:Y:S01]  /*ccd0*/  ISETP.LT.AND P6, PT, R198, UR14, !P4 ;  /* 0x0000000ec6007c0c */ /* 0x000fe2000e7c1270 */
[----:B------:R-:W4:Y:S01]  /*cce0*/  LDCU UR14, c[0x0][0x398] ;  /* 0x00007300ff0e77ac */ /* 0x000f220008000800 */
[----:B---3--:R-:W-:Y:S01]  /*ccf0*/  ISETP.LT.AND P4, PT, R197, UR7, !P4 ;  /* 0x00000007c5007c0c */ /* 0x008fe2000e781270 */
[----:B------:R-:W3:Y:S01]  /*cd00*/  LDCU UR7, c[0x0][0x398] ;  /* 0x00007300ff0777ac */ /* 0x000ee20008000800 */
[----:B0-----:R-:W-:Y:S01]  /*cd10*/  IMAD.WIDE R4, R9, 0x2, R68 ;  /* 0x0000000209047825 */ /* 0x001fe200078e0244 */
[----:B------:R-:W-:-:S03]  /*cd20*/  PRMT R9, R60, 0x7632, R9 ;  /* 0x000076323c097816 */ /* 0x000fc60000000009 */
[C---:B--2---:R-:W-:Y:S01]  /*cd30*/  IMAD.WIDE R2, R11.reuse, 0x2, R76 ;  /* 0x000000020b027825 */ /* 0x044fe200078e024c */
[----:B------:R0:W-:Y:S01]  /*cd40*/  @P5 STG.E.U16 desc[UR20][R4.64], R8 ;  /* 0x0000000804005986 */ /* 0x0001e2000c101514 */
[----:B------:R-:W-:Y:S02]  /*cd50*/  ISETP.GE.AND P5, PT, R0, UR15, PT ;  /* 0x0000000f00007c0c */ /* 0x000fe4000bfa6270 */
[----:B------:R-:W-:Y:S01]  /*cd60*/  IMAD.WIDE R6, R11, 0x2, R68 ;  /* 0x000000020b067825 */ /* 0x000fe200078e0244 */
[----:B------:R2:W-:Y:S01]  /*cd70*/  @P6 STG.E.U16 desc[UR20][R2.64], R60 ;  /* 0x0000003c02006986 */ /* 0x0005e2000c101514 */
[----:B-1----:R-:W-:Y:S01]  /*cd80*/  ISETP.LT.AND P6, PT, R198, UR8, !P1 ;  /* 0x00000008c6007c0c */ /* 0x002fe2000cfc1270 */
[----:B------:R-:W1:Y:S01]  /*cd90*/  LDCU UR8, c[0x0][0x398] ;  /* 0x00007300ff0877ac */ /* 0x000e620008000800 */
[----:B------:R-:W-:Y:S01]  /*cda0*/  VIADD R0, R196, 0x7e ;  /* 0x0000007ec4007836 */ /* 0x000fe20000000000 */
[----:B------:R3:W-:Y:S01]  /*cdb0*/  @P4 STG.E.U16 desc[UR20][R6.64], R9 ;  /* 0x0000000906004986 */ /* 0x0007e2000c101514 */
[----:B-----5:R-:W-:Y:S01]  /*cdc0*/  ISETP.LT.AND P4, PT, R198, UR12, !P2 ;  /* 0x0000000cc6007c0c */ /* 0x020fe2000d781270 */
[----:B------:R-:W5:Y:S01]  /*cdd0*/  LDCU UR12, c[0x0][0x398] ;  /* 0x00007300ff0c77ac */ /* 0x000f620008000800 */
[----:B------:R-:W-:Y:S01]  /*cde0*/  ISETP.LT.AND P2, PT, R197, UR11, !P2 ;  /* 0x0000000bc5007c0c */ /* 0x000fe2000d741270 */
[----:B0-----:R-:W-:Y:S01]  /*cdf0*/  VIADD R5, R11, UR18 ;  /* 0x000000120b057c36 */ /* 0x001fe20008000000 */
[----:B------:R-:W-:Y:S01]  /*ce00*/  PRMT R8, R61, 0x7632, R8 ;  /* 0x000076323d087816 */ /* 0x000fe20000000008 */
[----:B------:R-:W0:Y:S01]  /*ce10*/  LDCU UR11, c[0x0][0x398] ;  /* 0x00007300ff0b77ac */ /* 0x000e220008000800 */
[----:B----4-:R-:W-:Y:S01]  /*ce20*/  ISETP.LT.AND P1, PT, R197, UR10, !P1 ;  /* 0x0000000ac5007c0c */ /* 0x010fe2000cf21270 */
[----:B--2---:R-:W-:-:S04]  /*ce30*/  IMAD.WIDE R2, R5, 0x2, R76 ;  /* 0x0000000205027825 */ /* 0x004fc800078e024c */
[C---:B---3--:R-:W-:Y:S02]  /*ce40*/  VIADD R9, R5.reuse, UR18 ;  /* 0x0000001205097c36 */ /* 0x048fe40008000000 */
[----:B------:R-:W-:Y:S01]  /*ce50*/  IMAD.WIDE R4, R5, 0x2, R68 ;  /* 0x0000000205047825 */ /* 0x000fe200078e0244 */
[----:B------:R2:W-:Y:S01]  /*ce60*/  @P4 STG.E.U16 desc[UR20][R2.64], R61 ;  /* 0x0000003d02004986 */ /* 0x0005e2000c101514 */
[----:B------:R-:W-:Y:S01]  /*ce70*/  ISETP.GE.AND P4, PT, R0, UR9, PT ;  /* 0x0000000900007c0c */ /* 0x000fe2000bf86270 */
[----:B------:R-:W3:Y:S01]  /*ce80*/  LDCU UR9, c[0x0][0x398] ;  /* 0x00007300ff0977ac */ /* 0x000ee20008000800 */
[----:B------:R-:W-:Y:S01]  /*ce90*/  IMAD.WIDE R6, R9, 0x2, R76 ;  /* 0x0000000209067825 */ /* 0x000fe200078e024c */
[----:B------:R4:W-:Y:S01]  /*cea0*/  @P2 STG.E.U16 desc[UR20][R4.64], R8 ;  /* 0x0000000804002986 */ /* 0x0009e2000c101514 */
[C---:B------:R-:W-:Y:S02]  /*ceb0*/  ISETP.LT.AND P2, PT, R198.reuse, UR5, !P0 ;  /* 0x00000005c6007c0c */ /* 0x040fe4000c741270 */
[----:B------:R-:W-:Y:S01]  /*cec0*/  ISETP.LT.AND P0, PT, R197, UR4, !P0 ;  /* 0x00000004c5007c0c */ /* 0x000fe2000c701270 */
[----:B------:R0:W-:Y:S01]  /*ced0*/  @P6 STG.E.U16 desc[UR20][R6.64], R62 ;  /* 0x0000003e06006986 */ /* 0x0001e2000c101514 */
[----:B------:R-:W-:Y:S01]  /*cee0*/  ISETP.LT.AND P6, PT, R198, UR13, !P3 ;  /* 0x0000000dc6007c0c */ /* 0x000fe2000dfc1270 */
[C---:B------:R-:W-:Y:S01]  /*cef0*/  VIADD R11, R9.reuse, UR18 ;  /* 0x00000012090b7c36 */ /* 0x040fe20008000000 */
[----:B------:R-:W-:Y:S01]  /*cf00*/  PRMT R0, R62, 0x7632, R0 ;  /* 0x000076323e007816 */ /* 0x000fe20000000000 */
[----:B--2---:R-:W-:Y:S01]  /*cf10*/  IMAD.WIDE R2, R9, 0x2, R68 ;  /* 0x0000000209027825 */ /* 0x004fe200078e0244 */
[----:B------:R-:W-:-:S03]  /*cf20*/  ISETP.LT.AND P3, PT, R197, UR6, !P3 ;  /* 0x00000006c5007c0c */ /* 0x000fc6000df61270 */
[C---:B------:R-:W-:Y:S01]  /*cf30*/  VIADD R13, R11.reuse, UR18 ;  /* 0x000000120b0d7c36 */ /* 0x040fe20008000000 */
[----:B------:R2:W-:Y:S01]  /*cf40*/  @P1 STG.E.U16 desc[UR20][R2.64], R0 ;  /* 0x0000000002001986 */ /* 0x0005e2000c101514 */
[----:B----4-:R-:W-:-:S04]  /*cf50*/  IMAD.WIDE R4, R11, 0x2, R76 ;  /* 0x000000020b047825 */ /* 0x010fc800078e024c */
[----:B0-----:R-:W-:Y:S01]  /*cf60*/  IMAD.WIDE R6, R11, 0x2, R68 ;  /* 0x000000020b067825 */ /* 0x001fe200078e0244 */
[----:B------:R0:W-:Y:S01]  /*cf70*/  @P2 STG.E.U16 desc[UR20][R4.64], R63 ;  /* 0x0000003f04002986 */ /* 0x0001e2000c101514 */
[----:B-----5:R-:W-:Y:S02]  /*cf80*/  ISETP.LT.AND P2, PT, R198, UR12, !P4 ;  /* 0x0000000cc6007c0c */ /* 0x020fe4000e741270 */
[----:B------:R-:W-:Y:S01]  /*cf90*/  IMAD.WIDE R8, R13, 0x2, R76 ;  /* 0x000000020d087825 */ /* 0x000fe200078e024c */
[----:B------:R4:W-:Y:S01]  /*cfa0*/  @P0 STG.E.U16 desc[UR20][R6.64], R10 ;  /* 0x0000000a06000986 */ /* 0x0009e2000c101514 */
[----:B-1----:R-:W-:Y:S02]  /*cfb0*/  ISETP.LT.AND P4, PT, R197, UR8, !P4 ;  /* 0x00000008c5007c0c */ /* 0x002fe4000e781270 */
[----:B------:R-:W-:Y:S01]  /*cfc0*/  VIADD R196, R196, 0x7f ;  /* 0x0000007fc4c47836 */ /* 0x000fe20000000000 */
[----:B------:R1:W-:Y:S01]  /*cfd0*/  @P6 STG.E.U16 desc[UR20][R8.64], R64 ;  /* 0x0000004008006986 */ /* 0x0003e2000c101514 */
[----:B------:R-:W-:Y:S01]  /*cfe0*/  ISETP.LT.AND P6, PT, R198, UR7, !P5 ;  /* 0x00000007c6007c0c */ /* 0x000fe2000efc1270 */
[----:B------:R-:W-:Y:S01]  /*cff0*/  VIADD R11, R13, UR18 ;  /* 0x000000120d0b7c36 */ /* 0x000fe20008000000 */
[----:B------:R-:W-:Y:S01]  /*d000*/  ISETP.LT.AND P5, PT, R197, UR14, !P5 ;  /* 0x0000000ec5007c0c */ /* 0x000fe2000efa1270 */
[----:B--2---:R-:W-:Y:S01]  /*d010*/  IMAD.WIDE R2, R13, 0x2, R68 ;  /* 0x000000020d027825 */ /* 0x004fe200078e0244 */
[----:B------:R-:W-:-:S02]  /*d020*/  ISETP.GE.AND P1, PT, R196, UR17, PT ;  /* 0x00000011c4007c0c */ /* 0x000fc4000bf26270 */
[----:B------:R-:W-:Y:S01]  /*d030*/  PRMT R0, R64, 0x7632, R0 ;  /* 0x0000763240007816 */ /* 0x000fe20000000000 */
[C---:B------:R-:W-:Y:S01]  /*d040*/  VIADD R15, R11.reuse, UR18 ;  /* 0x000000120b0f7c36 */ /* 0x040fe20008000000 */
[----:B---3--:R-:W-:Y:S01]  /*d050*/  ISETP.LT.AND P0, PT, R198, UR9, !P1 ;  /* 0x00000009c6007c0c */ /* 0x008fe2000cf01270 */
[----:B0-----:R-:W-:Y:S01]  /*d060*/  IMAD.WIDE R4, R11, 0x2, R76 ;  /* 0x000000020b047825 */ /* 0x001fe200078e024c */
[----:B------:R-:W-:Y:S01]  /*d070*/  ISETP.LT.AND P1, PT, R197, UR11, !P1 ;  /* 0x0000000bc5007c0c */ /* 0x000fe2000cf21270 */
[----:B------:R0:W-:Y:S02]  /*d080*/  @P3 STG.E.U16 desc[UR20][R2.64], R0 ;  /* 0x0000000002003986 */ /* 0x0001e4000c101514 */
[----:B------:R-:W-:Y:S02]  /*d090*/  VIADD R13, R15, UR18 ;  /* 0x000000120f0d7c36 */ /* 0x000fe40008000000 */
[----:B----4-:R-:W-:Y:S01]  /*d0a0*/  IMAD.WIDE R6, R11, 0x2, R68 ;  /* 0x000000020b067825 */ /* 0x010fe200078e0244 */
[----:B------:R2:W-:Y:S03]  /*d0b0*/  @P6 STG.E.U16 desc[UR20][R4.64], R65 ;  /* 0x0000004104006986 */ /* 0x0005e6000c101514 */
[----:B-1----:R-:W-:Y:S01]  /*d0c0*/  IMAD.WIDE R8, R15, 0x2, R76 ;  /* 0x000000020f087825 */ /* 0x002fe200078e024c */
[----:B0-----:R-:W-:-:S03]  /*d0d0*/  PRMT R3, R65, 0x7632, R3 ;  /* 0x0000763241037816 */ /* 0x001fc60000000003 */
[----:B------:R-:W-:Y:S01]  /*d0e0*/  IMAD.WIDE R10, R15, 0x2, R68 ;  /* 0x000000020f0a7825 */ /* 0x000fe200078e0244 */
[----:B--2---:R-:W-:-:S03]  /*d0f0*/  PRMT R5, R66, 0x7632, R5 ;  /* 0x0000763242057816 */ /* 0x004fc60000000005 */
[C---:B------:R-:W-:Y:S01]  /*d100*/  IMAD.WIDE R76, R13.reuse, 0x2, R76 ;  /* 0x000000020d4c7825 */ /* 0x040fe200078e024c */
[----:B------:R0:W-:Y:S03]  /*d110*/  @P5 STG.E.U16 desc[UR20][R6.64], R3 ;  /* 0x0000000306005986 */ /* 0x0001e6000c101514 */
[----:B------:R-:W-:Y:S01]  /*d120*/  IMAD.WIDE R68, R13, 0x2, R68 ;  /* 0x000000020d447825 */ /* 0x000fe200078e0244 */
[----:B------:R0:W-:Y:S04]  /*d130*/  @P2 STG.E.U16 desc[UR20][R8.64], R66 ;  /* 0x0000004208002986 */ /* 0x0001e8000c101514 */
[----:B------:R0:W-:Y:S04]  /*d140*/  @P4 STG.E.U16 desc[UR20][R10.64], R5 ;  /* 0x000000050a004986 */ /* 0x0001e8000c101514 */
[----:B------:R0:W-:Y:S04]  /*d150*/  @P0 STG.E.U16 desc[UR20][R76.64], R67 ;  /* 0x000000434c000986 */ /* 0x0001e8000c101514 */
[----:B------:R0:W-:Y:S01]  /*d160*/  @P1 STG.E.U16 desc[UR20][R68.64], R34 ;  /* 0x0000002244001986 */ /* 0x0001e2000c101514 */
[----:B------:R-:W-:Y:S06]  /*d170*/  BAR.SYNC.DEFER_BLOCKING 0x0 ;  /* 0x0000000000007b1d */ /* 0x000fec0000010000 */
[----:B------:R-:W-:Y:S05]  /*d180*/  BRA.U UP0, `(.L_x_19) ;  /* 0x0000000100a07547 */ /* 0x000fea000b800000 */
[----:B------:R-:W1:Y:S01]  /*d190*/  S2UR UR5, SR_CgaCtaId ;  /* 0x00000000000579c3 */ /* 0x000e620000008800 */
[----:B------:R-:W-:Y:S01]  /*d1a0*/  NOP ;  /* 0x0000000000007918 */ /* 0x000fe20000000000 */
[----:B------:R-:W-:Y:S01]  /*d1b0*/  UMOV UR4, 0x50 ;  /* 0x0000005000047882 */ /* 0x000fe20000000000 */
[----:B------:R-:W-:Y:S02]  /*d1c0*/  IMAD.U32 R0, RZ, RZ, UR19 ;  /* 0x00000013ff007e24 */ /* 0x000fe4000f8e00ff */
[----:B0-----:R-:W-:Y:S02]  /*d1d0*/  IMAD.MOV.U32 R3, RZ, RZ, 0xff ;  /* 0x000000ffff037424 */ /* 0x001fe400078e00ff */
[----:B------:R-:W-:Y:S01]  /*d1e0*/  IMAD.MOV.U32 R7, RZ, RZ, 0x1 ;  /* 0x00000001ff077424 */ /* 0x000fe200078e00ff */
[----:B------:R-:W-:-:S04]  /*d1f0*/  LOP3.LUT R0, R0, 0xffff, RZ, 0xc0, !PT ;  /* 0x0000ffff00007812 */ /* 0x000fc800078ec0ff */
[----:B------:R-:W-:-:S05]  /*d200*/  SHF.R.U32.HI R0, RZ, 0x5, R0 ;  /* 0x00000005ff007819 */ /* 0x000fca0000011600 */
[----:B------:R-:W-:Y:S01]  /*d210*/  VIADD R2, R0, 0x10 ;  /* 0x0000001000027836 */ /* 0x000fe20000000000 */
[----:B------:R-:W-:Y:S01]  /*d220*/  SHF.L.U32 R0, R3, R0, RZ ;  /* 0x0000000003007219 */ /* 0x000fe200000006ff */
[----:B-1----:R-:W-:-:S03]  /*d230*/  ULEA UR6, UR5, UR4, 0x18 ;  /* 0x0000000405067291 */ /* 0x002fc6000f8ec0ff */
[----:B------:R-:W-:-:S04]  /*d240*/  SHF.L.U32 R3, R7, R2, RZ ;  /* 0x0000000207037219 */ /* 0x000fc800000006ff */
[----:B------:R-:W-:Y:S02]  /*d250*/  LOP3.LUT R0, R3, R0, RZ, 0xfc, !PT ;  /* 0x0000000003007212 */ /* 0x000fe400078efcff */
[----:B------:R-:W0:Y:S02]  /*d260*/  LDS R5, [UR6] ;  /* 0x00000006ff057984 */ /* 0x000e240008000800 */
[C---:B------:R-:W-:Y:S02]  /*d270*/  LOP3.LUT R2, R0.reuse, 0xffff, RZ, 0xc0, !PT ;  /* 0x0000ffff00027812 */ /* 0x040fe400078ec0ff */
[----:B0-----:R-:W-:-:S04]  /*d280*/  LOP3.LUT R3, R0, 0xffff, R5, 0x80, !PT ;  /* 0x0000ffff00037812 */ /* 0x001fc800078e8005 */
[----:B------:R-:W-:-:S13]  /*d290*/  ISETP.NE.AND P0, PT, R3, R2, PT ;  /* 0x000000020300720c */ /* 0x000fda0003f05270 */
[----:B------:R-:W-:Y:S05]  /*d2a0*/  @P0 BRA `(.L_x_20) ;  /* 0x0000000000500947 */ /* 0x000fea0003800000 */
[----:B------:R-:W-:Y:S02]  /*d2b0*/  SHF.R.U32.HI R5, RZ, 0x10, R5 ;  /* 0x00000010ff057819 */ /* 0x000fe40000011605 */
[----:B------:R-:W-:-:S04]  /*d2c0*/  SHF.R.U32.HI R2, RZ, 0x10, R0 ;  /* 0x00000010ff027819 */ /* 0x000fc80000011600 */
[----:B------:R-:W-:-:S04]  /*d2d0*/  LOP3.LUT R5, R5, R2, RZ, 0xc0, !PT ;  /* 0x0000000205057212 */ /* 0x000fc800078ec0ff */
[----:B------:R-:W-:-:S13]  /*d2e0*/  ISETP.NE.AND P0, PT, R5, R2, PT ;  /* 0x000000020500720c */ /* 0x000fda0003f05270 */
[----:B------:R-:W-:Y:S05]  /*d2f0*/  @P0 BRA `(.L_x_21) ;  /* 0x0000000000300947 */ /* 0x000fea0003800000 */
[----:B------:R-:W-:Y:S01]  /*d300*/  R2UR UR4, R0 ;  /* 0x00000000000472ca */ /* 0x000fe200000e0000 */
[----:B------:R-:W-:Y:S01]  /*d310*/  VOTEU.ANY UR5, UPT, PT ;  /* 0x0000000000057886 */ /* 0x000fe200038e0100 */
[----:B------:R-:W0:Y:S01]  /*d320*/  S2R R0, SR_LANEID ;  /* 0x0000000000007919 */ /* 0x000e220000000000 */
[----:B------:R-:W-:-:S10]  /*d330*/  UFLO.U32 UR5, UR5 ;  /* 0x00000005000572bd */ /* 0x000fd400080e0000 */
[----:B------:R-:W-:-:S06]  /*d340*/  ULOP3.LUT UR4, URZ, UR4, URZ, 0x33, !UPT ;  /* 0x00000004ff047292 */ /* 0x000fcc000f8e33ff */
[----:B------:R-:W-:-:S04]  /*d350*/  IMAD.U32 R2, RZ, RZ, UR4 ;  /* 0x00000004ff027e24 */ /* 0x000fc8000f8e00ff */
[----:B------:R-:W1:Y:S02]  /*d360*/  REDUX UR7, R2 ;  /* 0x00000000020773c4 */ /* 0x000e640000000000 */
[----:B------:R2:W-:Y:S01]  /*d370*/  UTCATOMSWS.AND URZ, UR4 ;  /* 0x0000000400ff79e3 */ /* 0x0005e20008000000 */
[----:B0-----:R-:W-:Y:S01]  /*d380*/  ISETP.EQ.U32.AND P0, PT, R0, UR5, PT ;  /* 0x0000000500007c0c */ /* 0x001fe2000bf02070 */
[----:B-1----:R-:W-:-:S12]  /*d390*/  IMAD.U32 R0, RZ, RZ, UR7 ;  /* 0x00000007ff007e24 */ /* 0x002fd8000f8e00ff */
[----:B------:R2:W-:Y:S01]  /*d3a0*/  @P0 ATOMS.AND RZ, [UR6], R0 ;  /* 0x00000000ffff098c */ /* 0x0005e2000a800006 */
[----:B------:R-:W-:Y:S05]  /*d3b0*/  BRA `(.L_x_19) ;  /* 0x0000000000147947 */ /* 0x000fea0003800000 */
.L_x_21:
[----:B------:R-:W-:-:S07]  /*d3c0*/  MOV R2, 0xd3e0 ;  /* 0x0000d3e000027802 */ /* 0x000fce0000000f00 */
[----:B------:R-:W-:Y:S05]  /*d3d0*/  CALL.REL.NOINC `($__internal_0_$__cuda_sm10x_tcgen05_guardrail_trap_col_being_dealloced_not_returned_by_alloc) ;  /* 0x00000000005c7944 */ /* 0x000fea0003c00000 */
[----:B------:R-:W-:Y:S05]  /*d3e0*/  BRA `(.L_x_19) ;  /* 0x0000000000087947 */ /* 0x000fea0003800000 */
.L_x_20:
[----:B------:R-:W-:-:S07]  /*d3f0*/  MOV R2, 0xd410 ;  /* 0x0000d41000027802 */ /* 0x000fce0000000f00 */
[----:B------:R-:W-:Y:S05]  /*d400*/  CALL.REL.NOINC `($__internal_2_$__cuda_sm10x_tcgen05_guardrail_trap_unallocated_columns_being_dealloced) ;  /* 0x0000000000687944 */ /* 0x000fea0003c00000 */
.L_x_19:
[----:B------:R-:W-:Y:S01]  /*d410*/  NOP ;  /* 0x0000000000007918 */ /* 0x000fe20000000000 */
[----:B--2---:R-:W-:Y:S05]  /*d420*/  EXIT ;  /* 0x000000000000794d */ /* 0x004fea0003800000 */
.L_x_7:
[----:B------:R-:W-:-:S07]  /*d430*/  IMAD.MOV.U32 R3, RZ, RZ, R2 ;  /* 0x000000ffff037224 */ /* 0x000fce00078e0002 */
.L_x_22:
[----:B-1----:R1:W2:Y:S02]  /*d440*/  SYNCS.PHASECHK.TRANS64.TRYWAIT P1, [R7+URZ], R3 ;  /* 0x00000003070075a7 */ /* 0x0022a400080211ff */
[----:B--2---:R-:W-:Y:S05]  /*d450*/  @!P1 NANOSLEEP.SYNCS 0x989680 ;  /* 0x009896800000995d */ /* 0x004fea0003900000 */
[----:B------:R-:W2:Y:S02]  /*d460*/  @!P1 SYNCS.PHASECHK.TRANS64 P1, [R7+URZ], R3 ;  /* 0x00000003070095a7 */ /* 0x000ea400080210ff */
[----:B--2---:R-:W-:Y:S05]  /*d470*/  @!P1 BRA `(.L_x_22) ;  /* 0xfffffffc00f09947 */ /* 0x004fea000383ffff */
[----:B------:R-:W-:Y:S05]  /*d480*/  BRA `(.L_x_6) ;  /* 0xffffff2c00ac7947 */ /* 0x000fea000383ffff */
.L_x_10:
[----:B------:R-:W-:-:S07]  /*d490*/  IMAD.MOV.U32 R3, RZ, RZ, R2 ;  /* 0x000000ffff037224 */ /* 0x000fce00078e0002 */
.L_x_23:
[----:B-1----:R1:W2:Y:S02]  /*d4a0*/  SYNCS.PHASECHK.TRANS64.TRYWAIT P0, [R9+URZ], R3 ;  /* 0x00000003090075a7 */ /* 0x0022a400080011ff */
[----:B--2---:R-:W-:Y:S05]  /*d4b0*/  @!P0 NANOSLEEP.SYNCS 0x989680 ;  /* 0x009896800000895d */ /* 0x004fea0003900000 */
[----:B------:R-:W2:Y:S02]  /*d4c0*/  @!P0 SYNCS.PHASECHK.TRANS64 P0, [R9+URZ], R3 ;  /* 0x00000003090085a7 */ /* 0x000ea400080010ff */
[----:B--2---:R-:W-:Y:S05]  /*d4d0*/  @!P0 BRA `(.L_x_23) ;  /* 0xfffffffc00f08947 */ /* 0x004fea000383ffff */
[----:B------:R-:W-:Y:S05]  /*d4e0*/  BRA `(.L_x_9) ;  /* 0xffffff3000107947 */ /* 0x000fea000383ffff */
.L_x_14:
[----:B------:R-:W0:Y:S02]  /*d4f0*/  SYNCS.PHASECHK.TRANS64.TRYWAIT P0, [UR10], R170 ;  /* 0x000000aaff0075a7 */ /* 0x000e24000800110a */
[----:B0-----:R-:W-:Y:S05]  /*d500*/  @!P0 BRA `(.L_x_14) ;  /* 0xfffffffc00f88947 */ /* 0x001fea000383ffff */
[----:B------:R-:W-:Y:S05]  /*d510*/  BRA `(.L_x_24) ;  /* 0xffffff6c00ec7947 */ /* 0x000fea000383ffff */
.L_x_18:
[----:B------:R-:W0:Y:S02]  /*d520*/  SYNCS.PHASECHK.TRANS64.TRYWAIT P0, [UR10], R0 ;  /* 0x00000000ff0075a7 */ /* 0x000e24000800110a */
[----:B0-----:R-:W-:Y:S05]  /*d530*/  @!P0 BRA `(.L_x_18) ;  /* 0xfffffffc00f88947 */ /* 0x001fea000383ffff */
[----:B------:R-:W-:Y:S05]  /*d540*/  BRA `(.L_x_17) ;  /* 0xffffff8800247947 */ /* 0x000fea000383ffff */
        .weak           $__internal_0_$__cuda_sm10x_tcgen05_guardrail_trap_col_being_dealloced_not_returned_by_alloc
        .type           $__internal_0_$__cuda_sm10x_tcgen05_guardrail_trap_col_being_dealloced_not_returned_by_alloc,@function
        .size           $__internal_0_$__cuda_sm10x_tcgen05_guardrail_trap_col_being_dealloced_not_returned_by_alloc,($__internal_1_$__cuda_sm10x_tcgen05_guardrail_trap_phase_invalid_during_alloc - $__internal_0_$__cuda_sm10x_tcgen05_guardrail_trap_col_being_dealloced_not_returned_by_alloc)
$__internal_0_$__cuda_sm10x_tcgen05_guardrail_trap_col_being_dealloced_not_returned_by_alloc:
[----:B------:R-:W-:Y:S05]  /*d550*/  BPT.TRAP 0x1 ;  /* 0x000000040000795c */ /* 0x000fea0000300000 */
[----:B------:R-:W-:-:S04]  /*d560*/  IMAD.MOV.U32 R3, RZ, RZ, 0x0 ;  /* 0x00000000ff037424 */ /* 0x000fc800078e00ff */
[----:B------:R-:W-:Y:S05]  /*d570*/  RET.REL.NODEC R2 `(matmul_kernel) ;  /* 0xffffff2802a07950 */ /* 0x000fea0003c3ffff */
        .weak           $__internal_1_$__cuda_sm10x_tcgen05_guardrail_trap_phase_invalid_during_alloc
        .type           $__internal_1_$__cuda_sm10x_tcgen05_guardrail_trap_phase_invalid_during_alloc,@function
        .size           $__internal_1_$__cuda_sm10x_tcgen05_guardrail_trap_phase_invalid_during_alloc,($__internal_2_$__cuda_sm10x_tcgen05_guardrail_trap_unallocated_columns_being_dealloced - $__internal_1_$__cuda_sm10x_tcgen05_guardrail_trap_phase_invalid_during_alloc)
$__internal_1_$__cuda_sm10x_tcgen05_guardrail_trap_phase_invalid_during_alloc:
[----:B------:R-:W-:Y:S05]  /*d580*/  BPT.TRAP 0x1 ;  /* 0x000000040000795c */ /* 0x000fea0000300000 */
[----:B------:R-:W-:-:S04]  /*d590*/  IMAD.MOV.U32 R3, RZ, RZ, 0x0 ;  /* 0x00000000ff037424 */ /* 0x000fc800078e00ff */
[----:B------:R-:W-:Y:S05]  /*d5a0*/  RET.REL.NODEC R2 `(matmul_kernel) ;  /* 0xffffff2802947950 */ /* 0x000fea0003c3ffff */
        .weak           $__internal_2_$__cuda_sm10x_tcgen05_guardrail_trap_unallocated_columns_being_dealloced
        .type           $__internal_2_$__cuda_sm10x_tcgen05_guardrail_trap_unallocated_columns_being_dealloced,@function
        .size           $__internal_2_$__cuda_sm10x_tcgen05_guardrail_trap_unallocated_columns_being_dealloced,(.L_x_28 - $__internal_2_$__cuda_sm10x_tcgen05_guardrail_trap_unallocated_columns_being_dealloced)
$__internal_2_$__cuda_sm10x_tcgen05_guardrail_trap_unallocated_columns_being_dealloced:
[----:B------:R-:W-:Y:S05]  /*d5b0*/  BPT.TRAP 0x1 ;  /* 0x000000040000795c */ /* 0x000fea0000300000 */
[----:B------:R-:W-:-:S04]  /*d5c0*/  IMAD.MOV.U32 R3, RZ, RZ, 0x0 ;  /* 0x00000000ff037424 */ /* 0x000fc800078e00ff */
[----:B------:R-:W-:Y:S05]  /*d5d0*/  RET.REL.NODEC R2 `(matmul_kernel) ;  /* 0xffffff2802887950 */ /* 0x000fea0003c3ffff */
.L_x_25:
[----:B------:R-:W-:-:S00]  /*d5e0*/  BRA `(.L_x_25) ;  /* 0xfffffffc00fc7947 */ /* 0x000fc0000383ffff */
[----:B------:R-:W-:-:S00]  /*d5f0*/  NOP ;  /* 0x0000000000007918 */ /* 0x000fc00000000000 */
        /* <DEDUP_REMOVED lines=8> */
.L_x_28:


//--------------------- .nv.shared.matmul_kernel  --------------------------
	.section	.nv.shared.matmul_kernel,"aw",@nobits
	.sectionflags	@""
	.align	16
	.zero		1024


//--------------------- .nv.shared.reserved.0     --------------------------
	.section	.nv.shared.reserved.0,"aw",@nobits
	.align	8
	.weak		__nv_reservedSMEM_offset_0_alias
	.size		__nv_reservedSMEM_offset_0_alias, 0, 64
	.other		__nv_reservedSMEM_offset_0_alias,@"STO_CUDA_RESERVED_SHARED STV_DEFAULT"
__nv_reservedSMEM_offset_0_alias:
	.zero		0
.nv.shared.reserved.0:
	.zero		64
	.weak		__nv_reservedSMEM_allocation_phase
	.type		__nv_reservedSMEM_allocation_phase,@object
	.size		__nv_reservedSMEM_allocation_phase,(.L_0 - __nv_reservedSMEM_allocation_phase)
__nv_reservedSMEM_allocation_phase:
	.zero		1
.L_0:
	.zero		7
	.weak		__nv_reservedSMEM_devtool_atexit_pc
	.type		__nv_reservedSMEM_devtool_atexit_pc,@object
	.size		__nv_reservedSMEM_devtool_atexit_pc,(__nv_reservedSMEM_allocation_mask - __nv_reservedSMEM_devtool_atexit_pc)
__nv_reservedSMEM_devtool_atexit_pc:
	.zero		8
	.weak		__nv_reservedSMEM_allocation_mask
	.type		__nv_reservedSMEM_allocation_mask,@object
	.size		__nv_reservedSMEM_allocation_mask,(.L_2 - __nv_reservedSMEM_allocation_mask)
__nv_reservedSMEM_allocation_mask:
	.zero		4
.L_2:
	.zero		4
	.weak		__nv_reservedSMEM_tmem_allocation_pipeline_mbarrier
	.type		__nv_reservedSMEM_tmem_allocation_pipeline_mbarrier,@object
	.size		__nv_reservedSMEM_tmem_allocation_pipeline_mbarrier,(__nv_reservedSMEM_tmem_allocation_pipeline_mbarrier_parity - __nv_reservedSMEM_tmem_allocation_pipeline_mbarrier)
__nv_reservedSMEM_tmem_allocation_pipeline_mbarrier:
	.zero		8
	.weak		__nv_reservedSMEM_tmem_allocation_pipeline_mbarrier_parity
	.type		__nv_reservedSMEM_tmem_allocation_pipeline_mbarrier_parity,@object
	.size		__nv_reservedSMEM_tmem_allocation_pipeline_mbarrier_parity,(.L_4 - __nv_reservedSMEM_tmem_allocation_pipeline_mbarrier_parity)
__nv_reservedSMEM_tmem_allocation_pipeline_mbarrier_parity:
	.zero		4
.L_4:


//--------------------- .nv.constant0.matmul_kernel --------------------------
	.section	.nv.constant0.matmul_kernel,"a",@progbits
	.sectionflags	@""
	.align	4
.nv.constant0.matmul_kernel:
	.zero		976


//--------------------- SYMBOLS --------------------------

	.type		.nv.reservedSmem.offset0,@object
	.size		.nv.reservedSmem.offset0,0x4
	.type		.nv.reservedSmem.cap,@object
	.size		.nv.reservedSmem.cap,0x4
